	.target	sm_90a

	.elftype	@"ET_EXEC"


//--------------------- .note.nv.tkinfo           --------------------------
	.section	.note.nv.tkinfo,"",@"SHT_NOTE"
	.sectionflags	@"SHF_NOTE_NV_TKINFO"
	.tkinfo
        /*0018*/ 	.word	0x00000002
        /*0030*/ 	.string	""
        /*0030*/ 	.string	"ptxas"
        /*0030*/ 	.string	"Cuda compilation tools, release 13.0, V13.0.88"
        /*0030*/ 	.string	"Build cuda_13.0.r13.0/compiler.36424714_0"
        /*0030*/ 	.string	"-arch sm_90a -m 64 "



//--------------------- .note.nv.cuinfo           --------------------------
	.section	.note.nv.cuinfo,"",@"SHT_NOTE"
	.sectionflags	@"SHF_NOTE_NV_CUINFO"
        /*0018*/ 	.short	0x0002
        /*001a*/ 	.short	0x005a
        /*001c*/ 	.short	0x0082
	.zero		2


//--------------------- .nv.info                  --------------------------
	.section	.nv.info,"",@"SHT_CUDA_INFO"
	.align	4


	//----- nvinfo : EIATTR_REGCOUNT
	.align		4
        /*0000*/ 	.byte	0x04, 0x2f
        /*0002*/ 	.short	(.L_12 - .L_11)
	.align		4
.L_11:
        /*0004*/ 	.word	index@(_ZN7cutlass13device_kernelINS_4conv6kernel13ConvUniversalINS1_16ConvProblemShapeILNS1_8OperatorE0ELi3EEENS1_10collective14CollectiveConvINS1_46MainloopSm90TmaGmmaWarpSpecializedImplicitGemmILS5_0ELi9ELi3EN4cute5tupleIJNSA_1CILi1EEESD_SD_EEENS1_36KernelImplicitTmaWarpSpecializedSm90ELi1EEENSB_IJNSC_ILi128EEENSC_ILi64EEENSB_IJNSC_ILi32EEEEEEEEENS_10tfloat32_tESM_NSA_8TiledMMAINSA_8MMA_AtomIJNSA_4SM904GMMA29MMA_64x64x8_F32TF32TF32_SS_TNILNSQ_7ScaleInE1ELSS_1EEEEEENSA_6LayoutISE_NSB_IJNSC_ILi0EEESW_SW_EEEEENSB_IJNSA_10UnderscoreESZ_SZ_EEEEENS7_6detail26Sm90ImplicitGemmTileTraitsINSA_20SM90_TMA_LOAD_IM2COLENSA_14ComposedLayoutINSA_7SwizzleILi3ELi4ELi3EEENSA_18smem_ptr_flag_bitsILi32EEENSV_INSB_IJNSB_IJNSC_ILi8EEENSC_ILi16EEEEEENSB_IJSJ_SD_EEENSB_IJSD_NSC_ILi9EEEEEEEEENSB_IJNSB_IJSJ_NSC_ILi256EEEEEENSB_IJSD_SW_EEENSB_IJSW_NSC_ILi4096EEEEEEEEEEEEEvEENS13_INSA_13SM90_TMA_LOADENS15_IS17_S19_NSV_INSB_IJNSB_IJS1A_S1A_EEES1D_S1F_EEENSB_IJS1I_S1J_NSB_IJSW_NSC_ILi2048EEEEEEEEEEEEEvEEEENS_8epilogue10collective6detail29Sm90TmaWarpSpecializedAdapterINS21_15DefaultEpilogueISM_NSB_IJNSB_IJllllEEESD_SW_EEES26_NS20_6thread17LinearCombinationISM_Li1EffLNS27_9ScaleType4KindE0ELNS_15FloatRoundStyleE2ESM_EENS_4gemm15EpilogueDefaultEEEEEvvEEEEvNT_6ParamsE)
        /*0008*/ 	.word	0x0000005c


	//----- nvinfo : EIATTR_FRAME_SIZE
	.align		4
.L_12:
        /*000c*/ 	.byte	0x04, 0x11
        /*000e*/ 	.short	(.L_14 - .L_13)
	.align		4
.L_13:
        /*0010*/ 	.word	index@(_ZN7cutlass13device_kernelINS_4conv6kernel13ConvUniversalINS1_16ConvProblemShapeILNS1_8OperatorE0ELi3EEENS1_10collective14CollectiveConvINS1_46MainloopSm90TmaGmmaWarpSpecializedImplicitGemmILS5_0ELi9ELi3EN4cute5tupleIJNSA_1CILi1EEESD_SD_EEENS1_36KernelImplicitTmaWarpSpecializedSm90ELi1EEENSB_IJNSC_ILi128EEENSC_ILi64EEENSB_IJNSC_ILi32EEEEEEEEENS_10tfloat32_tESM_NSA_8TiledMMAINSA_8MMA_AtomIJNSA_4SM904GMMA29MMA_64x64x8_F32TF32TF32_SS_TNILNSQ_7ScaleInE1ELSS_1EEEEEENSA_6LayoutISE_NSB_IJNSC_ILi0EEESW_SW_EEEEENSB_IJNSA_10UnderscoreESZ_SZ_EEEEENS7_6detail26Sm90ImplicitGemmTileTraitsINSA_20SM90_TMA_LOAD_IM2COLENSA_14ComposedLayoutINSA_7SwizzleILi3ELi4ELi3EEENSA_18smem_ptr_flag_bitsILi32EEENSV_INSB_IJNSB_IJNSC_ILi8EEENSC_ILi16EEEEEENSB_IJSJ_SD_EEENSB_IJSD_NSC_ILi9EEEEEEEEENSB_IJNSB_IJSJ_NSC_ILi256EEEEEENSB_IJSD_SW_EEENSB_IJSW_NSC_ILi4096EEEEEEEEEEEEEvEENS13_INSA_13SM90_TMA_LOADENS15_IS17_S19_NSV_INSB_IJNSB_IJS1A_S1A_EEES1D_S1F_EEENSB_IJS1I_S1J_NSB_IJSW_NSC_ILi2048EEEEEEEEEEEEEvEEEENS_8epilogue10collective6detail29Sm90TmaWarpSpecializedAdapterINS21_15DefaultEpilogueISM_NSB_IJNSB_IJllllEEESD_SW_EEES26_NS20_6thread17LinearCombinationISM_Li1EffLNS27_9ScaleType4KindE0ELNS_15FloatRoundStyleE2ESM_EENS_4gemm15EpilogueDefaultEEEEEvvEEEEvNT_6ParamsE)
        /*0014*/ 	.word	0x00000000


	//----- nvinfo : EIATTR_MIN_STACK_SIZE
	.align		4
.L_14:
        /*0018*/ 	.byte	0x04, 0x12
        /*001a*/ 	.short	(.L_16 - .L_15)
	.align		4
.L_15:
        /*001c*/ 	.word	index@(_ZN7cutlass13device_kernelINS_4conv6kernel13ConvUniversalINS1_16ConvProblemShapeILNS1_8OperatorE0ELi3EEENS1_10collective14CollectiveConvINS1_46MainloopSm90TmaGmmaWarpSpecializedImplicitGemmILS5_0ELi9ELi3EN4cute5tupleIJNSA_1CILi1EEESD_SD_EEENS1_36KernelImplicitTmaWarpSpecializedSm90ELi1EEENSB_IJNSC_ILi128EEENSC_ILi64EEENSB_IJNSC_ILi32EEEEEEEEENS_10tfloat32_tESM_NSA_8TiledMMAINSA_8MMA_AtomIJNSA_4SM904GMMA29MMA_64x64x8_F32TF32TF32_SS_TNILNSQ_7ScaleInE1ELSS_1EEEEEENSA_6LayoutISE_NSB_IJNSC_ILi0EEESW_SW_EEEEENSB_IJNSA_10UnderscoreESZ_SZ_EEEEENS7_6detail26Sm90ImplicitGemmTileTraitsINSA_20SM90_TMA_LOAD_IM2COLENSA_14ComposedLayoutINSA_7SwizzleILi3ELi4ELi3EEENSA_18smem_ptr_flag_bitsILi32EEENSV_INSB_IJNSB_IJNSC_ILi8EEENSC_ILi16EEEEEENSB_IJSJ_SD_EEENSB_IJSD_NSC_ILi9EEEEEEEEENSB_IJNSB_IJSJ_NSC_ILi256EEEEEENSB_IJSD_SW_EEENSB_IJSW_NSC_ILi4096EEEEEEEEEEEEEvEENS13_INSA_13SM90_TMA_LOADENS15_IS17_S19_NSV_INSB_IJNSB_IJS1A_S1A_EEES1D_S1F_EEENSB_IJS1I_S1J_NSB_IJSW_NSC_ILi2048EEEEEEEEEEEEEvEEEENS_8epilogue10collective6detail29Sm90TmaWarpSpecializedAdapterINS21_15DefaultEpilogueISM_NSB_IJNSB_IJllllEEESD_SW_EEES26_NS20_6thread17LinearCombinationISM_Li1EffLNS27_9ScaleType4KindE0ELNS_15FloatRoundStyleE2ESM_EENS_4gemm15EpilogueDefaultEEEEEvvEEEEvNT_6ParamsE)
        /*0020*/ 	.word	0x00000000
.L_16:


//--------------------- .nv.compat                --------------------------
	.section	.nv.compat,"",@"SHT_CUDA_COMPAT_INFO"
	.align	4
        /*0000*/ 	.byte	0x02, 0x09, 0x01, 0x00, 0x02, 0x02, 0x04, 0x00, 0x02, 0x05, 0x05, 0x00, 0x03, 0x07, 0x01, 0x01
        /*0010*/ 	.byte	0x02, 0x03, 0x01, 0x00, 0x02, 0x06, 0x01, 0x00, 0x04, 0x0b, 0x08, 0x00, 0x00, 0x00, 0x00, 0x00
        /*0020*/ 	.byte	0x00, 0x00, 0x00, 0x00


//--------------------- .nv.info._ZN7cutlass13device_kernelINS_4conv6kernel13ConvUniversalINS1_16ConvProblemShapeILNS1_8OperatorE0ELi3EEENS1_10collective14CollectiveConvINS1_46MainloopSm90TmaGmmaWarpSpecializedImplicitGemmILS5_0ELi9ELi3EN4cute5tupleIJNSA_1CILi1EEESD_SD_EEENS1_36KernelImplicitTmaWarpSpecializedSm90ELi1EEENSB_IJNSC_ILi128EEENSC_ILi64EEENSB_IJNSC_ILi32EEEEEEEEENS_10tfloat32_tESM_NSA_8TiledMMAINSA_8MMA_AtomIJNSA_4SM904GMMA29MMA_64x64x8_F32TF32TF32_SS_TNILNSQ_7ScaleInE1ELSS_1EEEEEENSA_6LayoutISE_NSB_IJNSC_ILi0EEESW_SW_EEEEENSB_IJNSA_10UnderscoreESZ_SZ_EEEEENS7_6detail26Sm90ImplicitGemmTileTraitsINSA_20SM90_TMA_LOAD_IM2COLENSA_14ComposedLayoutINSA_7SwizzleILi3ELi4ELi3EEENSA_18smem_ptr_flag_bitsILi32EEENSV_INSB_IJNSB_IJNSC_ILi8EEENSC_ILi16EEEEEENSB_IJSJ_SD_EEENSB_IJSD_NSC_ILi9EEEEEEEEENSB_IJNSB_IJSJ_NSC_ILi256EEEEEENSB_IJSD_SW_EEENSB_IJSW_NSC_ILi4096EEEEEEEEEEEEEvEENS13_INSA_13SM90_TMA_LOADENS15_IS17_S19_NSV_INSB_IJNSB_IJS1A_S1A_EEES1D_S1F_EEENSB_IJS1I_S1J_NSB_IJSW_NSC_ILi2048EEEEEEEEEEEEEvEEEENS_8epilogue10collective6detail29Sm90TmaWarpSpecializedAdapterINS21_15DefaultEpilogueISM_NSB_IJNSB_IJllllEEESD_SW_EEES26_NS20_6thread17LinearCombinationISM_Li1EffLNS27_9ScaleType4KindE0ELNS_15FloatRoundStyleE2ESM_EENS_4gemm15EpilogueDefaultEEEEEvvEEEEvNT_6ParamsE --------------------------
	.section	.nv.info._ZN7cutlass13device_kernelINS_4conv6kernel13ConvUniversalINS1_16ConvProblemShapeILNS1_8OperatorE0ELi3EEENS1_10collective14CollectiveConvINS1_46MainloopSm90TmaGmmaWarpSpecializedImplicitGemmILS5_0ELi9ELi3EN4cute5tupleIJNSA_1CILi1EEESD_SD_EEENS1_36KernelImplicitTmaWarpSpecializedSm90ELi1EEENSB_IJNSC_ILi128EEENSC_ILi64EEENSB_IJNSC_ILi32EEEEEEEEENS_10tfloat32_tESM_NSA_8TiledMMAINSA_8MMA_AtomIJNSA_4SM904GMMA29MMA_64x64x8_F32TF32TF32_SS_TNILNSQ_7ScaleInE1ELSS_1EEEEEENSA_6LayoutISE_NSB_IJNSC_ILi0EEESW_SW_EEEEENSB_IJNSA_10UnderscoreESZ_SZ_EEEEENS7_6detail26Sm90ImplicitGemmTileTraitsINSA_20SM90_TMA_LOAD_IM2COLENSA_14ComposedLayoutINSA_7SwizzleILi3ELi4ELi3EEENSA_18smem_ptr_flag_bitsILi32EEENSV_INSB_IJNSB_IJNSC_ILi8EEENSC_ILi16EEEEEENSB_IJSJ_SD_EEENSB_IJSD_NSC_ILi9EEEEEEEEENSB_IJNSB_IJSJ_NSC_ILi256EEEEEENSB_IJSD_SW_EEENSB_IJSW_NSC_ILi4096EEEEEEEEEEEEEvEENS13_INSA_13SM90_TMA_LOADENS15_IS17_S19_NSV_INSB_IJNSB_IJS1A_S1A_EEES1D_S1F_EEENSB_IJS1I_S1J_NSB_IJSW_NSC_ILi2048EEEEEEEEEEEEEvEEEENS_8epilogue10collective6detail29Sm90TmaWarpSpecializedAdapterINS21_15DefaultEpilogueISM_NSB_IJNSB_IJllllEEESD_SW_EEES26_NS20_6thread17LinearCombinationISM_Li1EffLNS27_9ScaleType4KindE0ELNS_15FloatRoundStyleE2ESM_EENS_4gemm15EpilogueDefaultEEEEEvvEEEEvNT_6ParamsE,"",@"SHT_CUDA_INFO"
	.sectionflags	@""
	.align	4


	//----- nvinfo : EIATTR_CUDA_API_VERSION
	.align		4
        /*0000*/ 	.byte	0x04, 0x37
        /*0002*/ 	.short	(.L_18 - .L_17)
.L_17:
        /*0004*/ 	.word	0x00000082


	//----- nvinfo : EIATTR_KPARAM_INFO
	.align		4
.L_18:
        /*0008*/ 	.byte	0x04, 0x17
        /*000a*/ 	.short	(.L_20 - .L_19)
.L_19:
        /*000c*/ 	.word	0x00000000
        /*0010*/ 	.short	0x0000
        /*0012*/ 	.short	0x0070
        /*0014*/ 	.byte	0x00, 0xf0, 0x01, 0x10


	//----- nvinfo : EIATTR_SPARSE_MMA_MASK
	.align		4
.L_20:
        /*0018*/ 	.byte	0x03, 0x50
        /*001a*/ 	.short	0x0000


	//----- nvinfo : EIATTR_MAXREG_COUNT
	.align		4
        /*001c*/ 	.byte	0x03, 0x1b
        /*001e*/ 	.short	0x00ff


	//----- nvinfo : EIATTR_NUM_BARRIERS
	.align		4
        /*0020*/ 	.byte	0x02, 0x4c
        /*0022*/ 	.byte	0x01
	.zero		1


	//----- nvinfo : EIATTR_MERCURY_ISA_VERSION
	.align		4
        /*0024*/ 	.byte	0x03, 0x5f
        /*0026*/ 	.short	0x0101


	//----- nvinfo : EIATTR_COOP_GROUP_MASK_REGIDS
	.align		4
        /*0028*/ 	.byte	0x04, 0x29
        /*002a*/ 	.short	(.L_22 - .L_21)


	//   ....[0]....
.L_21:
        /*002c*/ 	.word	0xffffffff


	//   ....[1]....
        /*0030*/ 	.word	0xffffffff


	//   ....[2]....
        /*0034*/ 	.word	0xffffffff


	//----- nvinfo : EIATTR_COOP_GROUP_INSTR_OFFSETS
	.align		4
.L_22:
        /*0038*/ 	.byte	0x04, 0x28
        /*003a*/ 	.short	(.L_24 - .L_23)


	//   ....[0]....
.L_23:
        /*003c*/ 	.word	0x00000060


	//   ....[1]....
        /*0040*/ 	.word	0x00000070


	//   ....[2]....
        /*0044*/ 	.word	0x00000130


	//----- nvinfo : EIATTR_MBARRIER_INSTR_OFFSETS
	.align		4
.L_24:
        /*0048*/ 	.byte	0x04, 0x39
        /*004a*/ 	.short	(.L_26 - .L_25)


	//   ....[0]....
.L_25:
        /*004c*/ 	.word	0x00000270
        /*0050*/ 	.word	0x000000ff
        /*0054*/ 	.word	0x00036000
        /*0058*/ 	.short	0x0100
        /*005a*/ 	.byte	0x08
	.zero		1


	//   ....[1]....
        /*005c*/ 	.word	0x00000280
        /*0060*/ 	.word	0x000000ff
        /*0064*/ 	.word	0x00036048
        /*0068*/ 	.short	0x0100
        /*006a*/ 	.byte	0x08
	.zero		1


	//   ....[2]....
        /*006c*/ 	.word	0x00000290
        /*0070*/ 	.word	0x000000ff
        /*0074*/ 	.word	0x00036008
        /*0078*/ 	.short	0x0100
        /*007a*/ 	.byte	0x08
	.zero		1


	//   ....[3]....
        /*007c*/ 	.word	0x000002a0
        /*0080*/ 	.word	0x000000ff
        /*0084*/ 	.word	0x00036050
        /*0088*/ 	.short	0x0100
        /*008a*/ 	.byte	0x08
	.zero		1


	//   ....[4]....
        /*008c*/ 	.word	0x000002b0
        /*0090*/ 	.word	0x000000ff
        /*0094*/ 	.word	0x00036010
        /*0098*/ 	.short	0x0100
        /*009a*/ 	.byte	0x08
	.zero		1


	//   ....[5]....
        /*009c*/ 	.word	0x000002c0
        /*00a0*/ 	.word	0x000000ff
        /*00a4*/ 	.word	0x00036058
        /*00a8*/ 	.short	0x0100
        /*00aa*/ 	.byte	0x08
	.zero		1


	//   ....[6]....
        /*00ac*/ 	.word	0x000002d0
        /*00b0*/ 	.word	0x000000ff
        /*00b4*/ 	.word	0x00036018
        /*00b8*/ 	.short	0x0100
        /*00ba*/ 	.byte	0x08
	.zero		1


	//   ....[7]....
        /*00bc*/ 	.word	0x000002e0
        /*00c0*/ 	.word	0x000000ff
        /*00c4*/ 	.word	0x00036060
        /*00c8*/ 	.short	0x0100
        /*00ca*/ 	.byte	0x08
	.zero		1


	//   ....[8]....
        /*00cc*/ 	.word	0x000002f0
        /*00d0*/ 	.word	0x000000ff
        /*00d4*/ 	.word	0x00036020
        /*00d8*/ 	.short	0x0100
        /*00da*/ 	.byte	0x08
	.zero		1


	//   ....[9]....
        /*00dc*/ 	.word	0x00000300
        /*00e0*/ 	.word	0x000000ff
        /*00e4*/ 	.word	0x00036068
        /*00e8*/ 	.short	0x0100
        /*00ea*/ 	.byte	0x08
	.zero		1


	//   ....[10]....
        /*00ec*/ 	.word	0x00000310
        /*00f0*/ 	.word	0x000000ff
        /*00f4*/ 	.word	0x00036028
        /*00f8*/ 	.short	0x0100
        /*00fa*/ 	.byte	0x08
	.zero		1


	//   ....[11]....
        /*00fc*/ 	.word	0x00000320
        /*0100*/ 	.word	0x000000ff
        /*0104*/ 	.word	0x00036070
        /*0108*/ 	.short	0x0100
        /*010a*/ 	.byte	0x08
	.zero		1


	//   ....[12]....
        /*010c*/ 	.word	0x00000330
        /*0110*/ 	.word	0x000000ff
        /*0114*/ 	.word	0x00036030
        /*0118*/ 	.short	0x0100
        /*011a*/ 	.byte	0x08
	.zero		1


	//   ....[13]....
        /*011c*/ 	.word	0x00000340
        /*0120*/ 	.word	0x000000ff
        /*0124*/ 	.word	0x00036078
        /*0128*/ 	.short	0x0100
        /*012a*/ 	.byte	0x08
	.zero		1


	//   ....[14]....
        /*012c*/ 	.word	0x00000350
        /*0130*/ 	.word	0x000000ff
        /*0134*/ 	.word	0x00036038
        /*0138*/ 	.short	0x0100
        /*013a*/ 	.byte	0x08
	.zero		1


	//   ....[15]....
        /*013c*/ 	.word	0x00000360
        /*0140*/ 	.word	0x000000ff
        /*0144*/ 	.word	0x00036080
        /*0148*/ 	.short	0x0100
        /*014a*/ 	.byte	0x08
	.zero		1


	//   ....[16]....
        /*014c*/ 	.word	0x00000370
        /*0150*/ 	.word	0x000000ff
        /*0154*/ 	.word	0x00036040
        /*0158*/ 	.short	0x0100
        /*015a*/ 	.byte	0x08
	.zero		1


	//   ....[17]....
        /*015c*/ 	.word	0x00000380
        /*0160*/ 	.word	0x000000ff
        /*0164*/ 	.word	0x00036088
        /*0168*/ 	.short	0x0100
        /*016a*/ 	.byte	0x08
	.zero		1


	//   ....[18]....
        /*016c*/ 	.word	0x00000a50
        /*0170*/ 	.word	0x00000005
        /*0174*/ 	.word	0x00036000
        /*0178*/ 	.short	0x010a
        /*017a*/ 	.byte	0x3f
	.zero		1


	//   ....[19]....
        /*017c*/ 	.word	0x00000ef0
        /*0180*/ 	.word	0x00000006
        /*0184*/ 	.word	0x00036000
        /*0188*/ 	.short	0x010a
        /*018a*/ 	.byte	0x3f
	.zero		1


	//   ....[20]....
        /*018c*/ 	.word	0x00001210
        /*0190*/ 	.word	0x000000ff
        /*0194*/ 	.word	0x00000000
        /*0198*/ 	.short	0x0101
        /*019a*/ 	.byte	0x08
	.zero		1


	//   ....[21]....
        /*019c*/ 	.word	0x00001400
        /*01a0*/ 	.word	0x00000003
        /*01a4*/ 	.word	0x00000000
        /*01a8*/ 	.short	0x0101
        /*01aa*/ 	.byte	0x3f
	.zero		1


	//   ....[22]....
        /*01ac*/ 	.word	0x00006040
        /*01b0*/ 	.word	0x00000011
        /*01b4*/ 	.word	0x00036048
        /*01b8*/ 	.short	0x010a
        /*01ba*/ 	.byte	0x3f
	.zero		1


	//   ....[23]....
        /*01bc*/ 	.word	0x00006830
        /*01c0*/ 	.word	0x00000004
        /*01c4*/ 	.word	0x00000000
        /*01c8*/ 	.short	0x010a
        /*01ca*/ 	.byte	0x3f
	.zero		1


	//   ....[24]....
        /*01cc*/ 	.word	0x000068e0
        /*01d0*/ 	.word	0x00000000
        /*01d4*/ 	.word	0x00000000
        /*01d8*/ 	.short	0x010a
        /*01da*/ 	.byte	0x3f
	.zero		1


	//   ....[25]....
        /*01dc*/ 	.word	0x00006990
        /*01e0*/ 	.word	0x00000000
        /*01e4*/ 	.word	0x00000000
        /*01e8*/ 	.short	0x010a
        /*01ea*/ 	.byte	0x3f
	.zero		1


	//   ....[26]....
        /*01ec*/ 	.word	0x00006a40
        /*01f0*/ 	.word	0x00000000
        /*01f4*/ 	.word	0x00000000
        /*01f8*/ 	.short	0x010a
        /*01fa*/ 	.byte	0x3f
	.zero		1


	//   ....[27]....
        /*01fc*/ 	.word	0x00006af0
        /*0200*/ 	.word	0x00000000
        /*0204*/ 	.word	0x00000000
        /*0208*/ 	.short	0x010a
        /*020a*/ 	.byte	0x3f
	.zero		1


	//   ....[28]....
        /*020c*/ 	.word	0x00006ba0
        /*0210*/ 	.word	0x00000000
        /*0214*/ 	.word	0x00000000
        /*0218*/ 	.short	0x010a
        /*021a*/ 	.byte	0x3f
	.zero		1


	//   ....[29]....
        /*021c*/ 	.word	0x00006c50
        /*0220*/ 	.word	0x00000000
        /*0224*/ 	.word	0x00000000
        /*0228*/ 	.short	0x010a
        /*022a*/ 	.byte	0x3f
	.zero		1


	//   ....[30]....
        /*022c*/ 	.word	0x00006d00
        /*0230*/ 	.word	0x00000000
        /*0234*/ 	.word	0x00000000
        /*0238*/ 	.short	0x010a
        /*023a*/ 	.byte	0x3f
	.zero		1


	//   ....[31]....
        /*023c*/ 	.word	0x00006db0
        /*0240*/ 	.word	0x00000003
        /*0244*/ 	.word	0x00000000
        /*0248*/ 	.short	0x010a
        /*024a*/ 	.byte	0x3f
	.zero		1


	//----- nvinfo : EIATTR_NUM_MBARRIERS
	.align		4
.L_26:
        /*024c*/ 	.byte	0x03, 0x38
        /*024e*/ 	.short	0x0012


	//----- nvinfo : EIATTR_EXIT_INSTR_OFFSETS
	.align		4
        /*0250*/ 	.byte	0x04, 0x1c
        /*0252*/ 	.short	(.L_28 - .L_27)


	//   ....[0]....
.L_27:
        /*0254*/ 	.word	0x00000780


	//   ....[1]....
        /*0258*/ 	.word	0x00001550


	//   ....[2]....
        /*025c*/ 	.word	0x00004770


	//   ....[3]....
        /*0260*/ 	.word	0x000047a0


	//   ....[4]....
        /*0264*/ 	.word	0x00005e00


	//   ....[5]....
        /*0268*/ 	.word	0x00005e30


	//   ....[6]....
        /*026c*/ 	.word	0x00005e50


	//   ....[7]....
        /*0270*/ 	.word	0x00006720


	//   ....[8]....
        /*0274*/ 	.word	0x00006de0


	//----- nvinfo : EIATTR_MAX_THREADS
	.align		4
.L_28:
        /*0278*/ 	.byte	0x04, 0x05
        /*027a*/ 	.short	(.L_30 - .L_29)
.L_29:
        /*027c*/ 	.word	0x00000100
        /*0280*/ 	.word	0x00000001
        /*0284*/ 	.word	0x00000001


	//----- nvinfo : EIATTR_CRS_STACK_SIZE
	.align		4
.L_30:
        /*0288*/ 	.byte	0x04, 0x1e
        /*028a*/ 	.short	(.L_32 - .L_31)
.L_31:
        /*028c*/ 	.word	0x00000000


	//----- nvinfo : EIATTR_CBANK_PARAM_SIZE
	.align		4
.L_32:
        /*0290*/ 	.byte	0x03, 0x19
        /*0292*/ 	.short	0x0470


	//----- nvinfo : EIATTR_PARAM_CBANK
	.align		4
        /*0294*/ 	.byte	0x04, 0x0a
        /*0296*/ 	.short	(.L_34 - .L_33)
	.align		4
.L_33:
        /*0298*/ 	.word	index@(.nv.constant0._ZN7cutlass13device_kernelINS_4conv6kernel13ConvUniversalINS1_16ConvProblemShapeILNS1_8OperatorE0ELi3EEENS1_10collective14CollectiveConvINS1_46MainloopSm90TmaGmmaWarpSpecializedImplicitGemmILS5_0ELi9ELi3EN4cute5tupleIJNSA_1CILi1EEESD_SD_EEENS1_36KernelImplicitTmaWarpSpecializedSm90ELi1EEENSB_IJNSC_ILi128EEENSC_ILi64EEENSB_IJNSC_ILi32EEEEEEEEENS_10tfloat32_tESM_NSA_8TiledMMAINSA_8MMA_AtomIJNSA_4SM904GMMA29MMA_64x64x8_F32TF32TF32_SS_TNILNSQ_7ScaleInE1ELSS_1EEEEEENSA_6LayoutISE_NSB_IJNSC_ILi0EEESW_SW_EEEEENSB_IJNSA_10UnderscoreESZ_SZ_EEEEENS7_6detail26Sm90ImplicitGemmTileTraitsINSA_20SM90_TMA_LOAD_IM2COLENSA_14ComposedLayoutINSA_7SwizzleILi3ELi4ELi3EEENSA_18smem_ptr_flag_bitsILi32EEENSV_INSB_IJNSB_IJNSC_ILi8EEENSC_ILi16EEEEEENSB_IJSJ_SD_EEENSB_IJSD_NSC_ILi9EEEEEEEEENSB_IJNSB_IJSJ_NSC_ILi256EEEEEENSB_IJSD_SW_EEENSB_IJSW_NSC_ILi4096EEEEEEEEEEEEEvEENS13_INSA_13SM90_TMA_LOADENS15_IS17_S19_NSV_INSB_IJNSB_IJS1A_S1A_EEES1D_S1F_EEENSB_IJS1I_S1J_NSB_IJSW_NSC_ILi2048EEEEEEEEEEEEEvEEEENS_8epilogue10collective6detail29Sm90TmaWarpSpecializedAdapterINS21_15DefaultEpilogueISM_NSB_IJNSB_IJllllEEESD_SW_EEES26_NS20_6thread17LinearCombinationISM_Li1EffLNS27_9ScaleType4KindE0ELNS_15FloatRoundStyleE2ESM_EENS_4gemm15EpilogueDefaultEEEEEvvEEEEvNT_6ParamsE)
        /*029c*/ 	.short	0x0210
        /*029e*/ 	.short	0x0470


	//----- nvinfo : EIATTR_SW_WAR
	.align		4
.L_34:
        /*02a0*/ 	.byte	0x04, 0x36
        /*02a2*/ 	.short	(.L_36 - .L_35)
.L_35:
        /*02a4*/ 	.word	0x00000008
.L_36:


//--------------------- .nv.callgraph             --------------------------
	.section	.nv.callgraph,"",@"SHT_CUDA_CALLGRAPH"
	.align	4
	.sectionentsize	8
	.align		4
        /*0000*/ 	.word	0x00000000
	.align		4
        /*0004*/ 	.word	0xffffffff
	.align		4
        /*0008*/ 	.word	0x00000000
	.align		4
        /*000c*/ 	.word	0xfffffffe
	.align		4
        /*0010*/ 	.word	0x00000000
	.align		4
        /*0014*/ 	.word	0xfffffffd
	.align		4
        /*0018*/ 	.word	0x00000000
	.align		4
        /*001c*/ 	.word	0xfffffffc


//--------------------- .nv.constant4             --------------------------
	.section	.nv.constant4,"a",@progbits
	.align	8
	.align		8
.nv.constant4:
        /*0000*/ 	.dword	_ZN39_INTERNAL_5fed7fe8_4_k_cu_74763fed_26754cuda3std3__45__cpo5beginE
	.align		8
        /*0008*/ 	.dword	_ZN39_INTERNAL_5fed7fe8_4_k_cu_74763fed_26754cuda3std3__45__cpo3endE
	.align		8
        /*0010*/ 	.dword	_ZN39_INTERNAL_5fed7fe8_4_k_cu_74763fed_26754cuda3std3__45__cpo6cbeginE
	.align		8
        /*0018*/ 	.dword	_ZN39_INTERNAL_5fed7fe8_4_k_cu_74763fed_26754cuda3std3__45__cpo4cendE
	.align		8
        /*0020*/ 	.dword	_ZN39_INTERNAL_5fed7fe8_4_k_cu_74763fed_26754cuda3std3__441_GLOBAL__N__5fed7fe8_4_k_cu_74763fed_26756ignoreE
	.align		8
        /*0028*/ 	.dword	_ZN39_INTERNAL_5fed7fe8_4_k_cu_74763fed_26754cuda3std3__419piecewise_constructE
	.align		8
        /*0030*/ 	.dword	_ZN39_INTERNAL_5fed7fe8_4_k_cu_74763fed_26754cuda3std3__48in_placeE
	.align		8
        /*0038*/ 	.dword	_ZN39_INTERNAL_5fed7fe8_4_k_cu_74763fed_26754cuda3std6ranges3__45__cpo4swapE
	.align		8
        /*0040*/ 	.dword	_ZN39_INTERNAL_5fed7fe8_4_k_cu_74763fed_26754cuda3std6ranges3__45__cpo9iter_moveE
	.align		8
        /*0048*/ 	.dword	_ZN39_INTERNAL_5fed7fe8_4_k_cu_74763fed_26754cute7productE
	.align		8
        /*0050*/ 	.dword	_ZN39_INTERNAL_5fed7fe8_4_k_cu_74763fed_26754cute1_E


//--------------------- .text._ZN7cutlass13device_kernelINS_4conv6kernel13ConvUniversalINS1_16ConvProblemShapeILNS1_8OperatorE0ELi3EEENS1_10collective14CollectiveConvINS1_46MainloopSm90TmaGmmaWarpSpecializedImplicitGemmILS5_0ELi9ELi3EN4cute5tupleIJNSA_1CILi1EEESD_SD_EEENS1_36KernelImplicitTmaWarpSpecializedSm90ELi1EEENSB_IJNSC_ILi128EEENSC_ILi64EEENSB_IJNSC_ILi32EEEEEEEEENS_10tfloat32_tESM_NSA_8TiledMMAINSA_8MMA_AtomIJNSA_4SM904GMMA29MMA_64x64x8_F32TF32TF32_SS_TNILNSQ_7ScaleInE1ELSS_1EEEEEENSA_6LayoutISE_NSB_IJNSC_ILi0EEESW_SW_EEEEENSB_IJNSA_10UnderscoreESZ_SZ_EEEEENS7_6detail26Sm90ImplicitGemmTileTraitsINSA_20SM90_TMA_LOAD_IM2COLENSA_14ComposedLayoutINSA_7SwizzleILi3ELi4ELi3EEENSA_18smem_ptr_flag_bitsILi32EEENSV_INSB_IJNSB_IJNSC_ILi8EEENSC_ILi16EEEEEENSB_IJSJ_SD_EEENSB_IJSD_NSC_ILi9EEEEEEEEENSB_IJNSB_IJSJ_NSC_ILi256EEEEEENSB_IJSD_SW_EEENSB_IJSW_NSC_ILi4096EEEEEEEEEEEEEvEENS13_INSA_13SM90_TMA_LOADENS15_IS17_S19_NSV_INSB_IJNSB_IJS1A_S1A_EEES1D_S1F_EEENSB_IJS1I_S1J_NSB_IJSW_NSC_ILi2048EEEEEEEEEEEEEvEEEENS_8epilogue10collective6detail29Sm90TmaWarpSpecializedAdapterINS21_15DefaultEpilogueISM_NSB_IJNSB_IJllllEEESD_SW_EEES26_NS20_6thread17LinearCombinationISM_Li1EffLNS27_9ScaleType4KindE0ELNS_15FloatRoundStyleE2ESM_EENS_4gemm15EpilogueDefaultEEEEEvvEEEEvNT_6ParamsE --------------------------
	.section	.text._ZN7cutlass13device_kernelINS_4conv6kernel13ConvUniversalINS1_16ConvProblemShapeILNS1_8OperatorE0ELi3EEENS1_10collective14CollectiveConvINS1_46MainloopSm90TmaGmmaWarpSpecializedImplicitGemmILS5_0ELi9ELi3EN4cute5tupleIJNSA_1CILi1EEESD_SD_EEENS1_36KernelImplicitTmaWarpSpecializedSm90ELi1EEENSB_IJNSC_ILi128EEENSC_ILi64EEENSB_IJNSC_ILi32EEEEEEEEENS_10tfloat32_tESM_NSA_8TiledMMAINSA_8MMA_AtomIJNSA_4SM904GMMA29MMA_64x64x8_F32TF32TF32_SS_TNILNSQ_7ScaleInE1ELSS_1EEEEEENSA_6LayoutISE_NSB_IJNSC_ILi0EEESW_SW_EEEEENSB_IJNSA_10UnderscoreESZ_SZ_EEEEENS7_6detail26Sm90ImplicitGemmTileTraitsINSA_20SM90_TMA_LOAD_IM2COLENSA_14ComposedLayoutINSA_7SwizzleILi3ELi4ELi3EEENSA_18smem_ptr_flag_bitsILi32EEENSV_INSB_IJNSB_IJNSC_ILi8EEENSC_ILi16EEEEEENSB_IJSJ_SD_EEENSB_IJSD_NSC_ILi9EEEEEEEEENSB_IJNSB_IJSJ_NSC_ILi256EEEEEENSB_IJSD_SW_EEENSB_IJSW_NSC_ILi4096EEEEEEEEEEEEEvEENS13_INSA_13SM90_TMA_LOADENS15_IS17_S19_NSV_INSB_IJNSB_IJS1A_S1A_EEES1D_S1F_EEENSB_IJS1I_S1J_NSB_IJSW_NSC_ILi2048EEEEEEEEEEEEEvEEEENS_8epilogue10collective6detail29Sm90TmaWarpSpecializedAdapterINS21_15DefaultEpilogueISM_NSB_IJNSB_IJllllEEESD_SW_EEES26_NS20_6thread17LinearCombinationISM_Li1EffLNS27_9ScaleType4KindE0ELNS_15FloatRoundStyleE2ESM_EENS_4gemm15EpilogueDefaultEEEEEvvEEEEvNT_6ParamsE,"ax",@progbits
	.align	128
.text._ZN7cutlass13device_kernelINS_4conv6kernel13ConvUniversalINS1_16ConvProblemShapeILNS1_8OperatorE0ELi3EEENS1_10collective14CollectiveConvINS1_46MainloopSm90TmaGmmaWarpSpecializedImplicitGemmILS5_0ELi9ELi3EN4cute5tupleIJNSA_1CILi1EEESD_SD_EEENS1_36KernelImplicitTmaWarpSpecializedSm90ELi1EEENSB_IJNSC_ILi128EEENSC_ILi64EEENSB_IJNSC_ILi32EEEEEEEEENS_10tfloat32_tESM_NSA_8TiledMMAINSA_8MMA_AtomIJNSA_4SM904GMMA29MMA_64x64x8_F32TF32TF32_SS_TNILNSQ_7ScaleInE1ELSS_1EEEEEENSA_6LayoutISE_NSB_IJNSC_ILi0EEESW_SW_EEEEENSB_IJNSA_10UnderscoreESZ_SZ_EEEEENS7_6detail26Sm90ImplicitGemmTileTraitsINSA_20SM90_TMA_LOAD_IM2COLENSA_14ComposedLayoutINSA_7SwizzleILi3ELi4ELi3EEENSA_18smem_ptr_flag_bitsILi32EEENSV_INSB_IJNSB_IJNSC_ILi8EEENSC_ILi16EEEEEENSB_IJSJ_SD_EEENSB_IJSD_NSC_ILi9EEEEEEEEENSB_IJNSB_IJSJ_NSC_ILi256EEEEEENSB_IJSD_SW_EEENSB_IJSW_NSC_ILi4096EEEEEEEEEEEEEvEENS13_INSA_13SM90_TMA_LOADENS15_IS17_S19_NSV_INSB_IJNSB_IJS1A_S1A_EEES1D_S1F_EEENSB_IJS1I_S1J_NSB_IJSW_NSC_ILi2048EEEEEEEEEEEEEvEEEENS_8epilogue10collective6detail29Sm90TmaWarpSpecializedAdapterINS21_15DefaultEpilogueISM_NSB_IJNSB_IJllllEEESD_SW_EEES26_NS20_6thread17LinearCombinationISM_Li1EffLNS27_9ScaleType4KindE0ELNS_15FloatRoundStyleE2ESM_EENS_4gemm15EpilogueDefaultEEEEEvvEEEEvNT_6ParamsE:
        .type           _ZN7cutlass13device_kernelINS_4conv6kernel13ConvUniversalINS1_16ConvProblemShapeILNS1_8OperatorE0ELi3EEENS1_10collective14CollectiveConvINS1_46MainloopSm90TmaGmmaWarpSpecializedImplicitGemmILS5_0ELi9ELi3EN4cute5tupleIJNSA_1CILi1EEESD_SD_EEENS1_36KernelImplicitTmaWarpSpecializedSm90ELi1EEENSB_IJNSC_ILi128EEENSC_ILi64EEENSB_IJNSC_ILi32EEEEEEEEENS_10tfloat32_tESM_NSA_8TiledMMAINSA_8MMA_AtomIJNSA_4SM904GMMA29MMA_64x64x8_F32TF32TF32_SS_TNILNSQ_7ScaleInE1ELSS_1EEEEEENSA_6LayoutISE_NSB_IJNSC_ILi0EEESW_SW_EEEEENSB_IJNSA_10UnderscoreESZ_SZ_EEEEENS7_6detail26Sm90ImplicitGemmTileTraitsINSA_20SM90_TMA_LOAD_IM2COLENSA_14ComposedLayoutINSA_7SwizzleILi3ELi4ELi3EEENSA_18smem_ptr_flag_bitsILi32EEENSV_INSB_IJNSB_IJNSC_ILi8EEENSC_ILi16EEEEEENSB_IJSJ_SD_EEENSB_IJSD_NSC_ILi9EEEEEEEEENSB_IJNSB_IJSJ_NSC_ILi256EEEEEENSB_IJSD_SW_EEENSB_IJSW_NSC_ILi4096EEEEEEEEEEEEEvEENS13_INSA_13SM90_TMA_LOADENS15_IS17_S19_NSV_INSB_IJNSB_IJS1A_S1A_EEES1D_S1F_EEENSB_IJS1I_S1J_NSB_IJSW_NSC_ILi2048EEEEEEEEEEEEEvEEEENS_8epilogue10collective6detail29Sm90TmaWarpSpecializedAdapterINS21_15DefaultEpilogueISM_NSB_IJNSB_IJllllEEESD_SW_EEES26_NS20_6thread17LinearCombinationISM_Li1EffLNS27_9ScaleType4KindE0ELNS_15FloatRoundStyleE2ESM_EENS_4gemm15EpilogueDefaultEEEEEvvEEEEvNT_6ParamsE,@function
        .size           _ZN7cutlass13device_kernelINS_4conv6kernel13ConvUniversalINS1_16ConvProblemShapeILNS1_8OperatorE0ELi3EEENS1_10collective14CollectiveConvINS1_46MainloopSm90TmaGmmaWarpSpecializedImplicitGemmILS5_0ELi9ELi3EN4cute5tupleIJNSA_1CILi1EEESD_SD_EEENS1_36KernelImplicitTmaWarpSpecializedSm90ELi1EEENSB_IJNSC_ILi128EEENSC_ILi64EEENSB_IJNSC_ILi32EEEEEEEEENS_10tfloat32_tESM_NSA_8TiledMMAINSA_8MMA_AtomIJNSA_4SM904GMMA29MMA_64x64x8_F32TF32TF32_SS_TNILNSQ_7ScaleInE1ELSS_1EEEEEENSA_6LayoutISE_NSB_IJNSC_ILi0EEESW_SW_EEEEENSB_IJNSA_10UnderscoreESZ_SZ_EEEEENS7_6detail26Sm90ImplicitGemmTileTraitsINSA_20SM90_TMA_LOAD_IM2COLENSA_14ComposedLayoutINSA_7SwizzleILi3ELi4ELi3EEENSA_18smem_ptr_flag_bitsILi32EEENSV_INSB_IJNSB_IJNSC_ILi8EEENSC_ILi16EEEEEENSB_IJSJ_SD_EEENSB_IJSD_NSC_ILi9EEEEEEEEENSB_IJNSB_IJSJ_NSC_ILi256EEEEEENSB_IJSD_SW_EEENSB_IJSW_NSC_ILi4096EEEEEEEEEEEEEvEENS13_INSA_13SM90_TMA_LOADENS15_IS17_S19_NSV_INSB_IJNSB_IJS1A_S1A_EEES1D_S1F_EEENSB_IJS1I_S1J_NSB_IJSW_NSC_ILi2048EEEEEEEEEEEEEvEEEENS_8epilogue10collective6detail29Sm90TmaWarpSpecializedAdapterINS21_15DefaultEpilogueISM_NSB_IJNSB_IJllllEEESD_SW_EEES26_NS20_6thread17LinearCombinationISM_Li1EffLNS27_9ScaleType4KindE0ELNS_15FloatRoundStyleE2ESM_EENS_4gemm15EpilogueDefaultEEEEEvvEEEEvNT_6ParamsE,(.L_x_161 - _ZN7cutlass13device_kernelINS_4conv6kernel13ConvUniversalINS1_16ConvProblemShapeILNS1_8OperatorE0ELi3EEENS1_10collective14CollectiveConvINS1_46MainloopSm90TmaGmmaWarpSpecializedImplicitGemmILS5_0ELi9ELi3EN4cute5tupleIJNSA_1CILi1EEESD_SD_EEENS1_36KernelImplicitTmaWarpSpecializedSm90ELi1EEENSB_IJNSC_ILi128EEENSC_ILi64EEENSB_IJNSC_ILi32EEEEEEEEENS_10tfloat32_tESM_NSA_8TiledMMAINSA_8MMA_AtomIJNSA_4SM904GMMA29MMA_64x64x8_F32TF32TF32_SS_TNILNSQ_7ScaleInE1ELSS_1EEEEEENSA_6LayoutISE_NSB_IJNSC_ILi0EEESW_SW_EEEEENSB_IJNSA_10UnderscoreESZ_SZ_EEEEENS7_6detail26Sm90ImplicitGemmTileTraitsINSA_20SM90_TMA_LOAD_IM2COLENSA_14ComposedLayoutINSA_7SwizzleILi3ELi4ELi3EEENSA_18smem_ptr_flag_bitsILi32EEENSV_INSB_IJNSB_IJNSC_ILi8EEENSC_ILi16EEEEEENSB_IJSJ_SD_EEENSB_IJSD_NSC_ILi9EEEEEEEEENSB_IJNSB_IJSJ_NSC_ILi256EEEEEENSB_IJSD_SW_EEENSB_IJSW_NSC_ILi4096EEEEEEEEEEEEEvEENS13_INSA_13SM90_TMA_LOADENS15_IS17_S19_NSV_INSB_IJNSB_IJS1A_S1A_EEES1D_S1F_EEENSB_IJS1I_S1J_NSB_IJSW_NSC_ILi2048EEEEEEEEEEEEEvEEEENS_8epilogue10collective6detail29Sm90TmaWarpSpecializedAdapterINS21_15DefaultEpilogueISM_NSB_IJNSB_IJllllEEESD_SW_EEES26_NS20_6thread17LinearCombinationISM_Li1EffLNS27_9ScaleType4KindE0ELNS_15FloatRoundStyleE2ESM_EENS_4gemm15EpilogueDefaultEEEEEvvEEEEvNT_6ParamsE)
        .other          _ZN7cutlass13device_kernelINS_4conv6kernel13ConvUniversalINS1_16ConvProblemShapeILNS1_8OperatorE0ELi3EEENS1_10collective14CollectiveConvINS1_46MainloopSm90TmaGmmaWarpSpecializedImplicitGemmILS5_0ELi9ELi3EN4cute5tupleIJNSA_1CILi1EEESD_SD_EEENS1_36KernelImplicitTmaWarpSpecializedSm90ELi1EEENSB_IJNSC_ILi128EEENSC_ILi64EEENSB_IJNSC_ILi32EEEEEEEEENS_10tfloat32_tESM_NSA_8TiledMMAINSA_8MMA_AtomIJNSA_4SM904GMMA29MMA_64x64x8_F32TF32TF32_SS_TNILNSQ_7ScaleInE1ELSS_1EEEEEENSA_6LayoutISE_NSB_IJNSC_ILi0EEESW_SW_EEEEENSB_IJNSA_10UnderscoreESZ_SZ_EEEEENS7_6detail26Sm90ImplicitGemmTileTraitsINSA_20SM90_TMA_LOAD_IM2COLENSA_14ComposedLayoutINSA_7SwizzleILi3ELi4ELi3EEENSA_18smem_ptr_flag_bitsILi32EEENSV_INSB_IJNSB_IJNSC_ILi8EEENSC_ILi16EEEEEENSB_IJSJ_SD_EEENSB_IJSD_NSC_ILi9EEEEEEEEENSB_IJNSB_IJSJ_NSC_ILi256EEEEEENSB_IJSD_SW_EEENSB_IJSW_NSC_ILi4096EEEEEEEEEEEEEvEENS13_INSA_13SM90_TMA_LOADENS15_IS17_S19_NSV_INSB_IJNSB_IJS1A_S1A_EEES1D_S1F_EEENSB_IJS1I_S1J_NSB_IJSW_NSC_ILi2048EEEEEEEEEEEEEvEEEENS_8epilogue10collective6detail29Sm90TmaWarpSpecializedAdapterINS21_15DefaultEpilogueISM_NSB_IJNSB_IJllllEEESD_SW_EEES26_NS20_6thread17LinearCombinationISM_Li1EffLNS27_9ScaleType4KindE0ELNS_15FloatRoundStyleE2ESM_EENS_4gemm15EpilogueDefaultEEEEEvvEEEEvNT_6ParamsE,@"STO_CUDA_ENTRY STV_DEFAULT"
_ZN7cutlass13device_kernelINS_4conv6kernel13ConvUniversalINS1_16ConvProblemShapeILNS1_8OperatorE0ELi3EEENS1_10collective14CollectiveConvINS1_46MainloopSm90TmaGmmaWarpSpecializedImplicitGemmILS5_0ELi9ELi3EN4cute5tupleIJNSA_1CILi1EEESD_SD_EEENS1_36KernelImplicitTmaWarpSpecializedSm90ELi1EEENSB_IJNSC_ILi128EEENSC_ILi64EEENSB_IJNSC_ILi32EEEEEEEEENS_10tfloat32_tESM_NSA_8TiledMMAINSA_8MMA_AtomIJNSA_4SM904GMMA29MMA_64x64x8_F32TF32TF32_SS_TNILNSQ_7ScaleInE1ELSS_1EEEEEENSA_6LayoutISE_NSB_IJNSC_ILi0EEESW_SW_EEEEENSB_IJNSA_10UnderscoreESZ_SZ_EEEEENS7_6detail26Sm90ImplicitGemmTileTraitsINSA_20SM90_TMA_LOAD_IM2COLENSA_14ComposedLayoutINSA_7SwizzleILi3ELi4ELi3EEENSA_18smem_ptr_flag_bitsILi32EEENSV_INSB_IJNSB_IJNSC_ILi8EEENSC_ILi16EEEEEENSB_IJSJ_SD_EEENSB_IJSD_NSC_ILi9EEEEEEEEENSB_IJNSB_IJSJ_NSC_ILi256EEEEEENSB_IJSD_SW_EEENSB_IJSW_NSC_ILi4096EEEEEEEEEEEEEvEENS13_INSA_13SM90_TMA_LOADENS15_IS17_S19_NSV_INSB_IJNSB_IJS1A_S1A_EEES1D_S1F_EEENSB_IJS1I_S1J_NSB_IJSW_NSC_ILi2048EEEEEEEEEEEEEvEEEENS_8epilogue10collective6detail29Sm90TmaWarpSpecializedAdapterINS21_15DefaultEpilogueISM_NSB_IJNSB_IJllllEEESD_SW_EEES26_NS20_6thread17LinearCombinationISM_Li1EffLNS27_9ScaleType4KindE0ELNS_15FloatRoundStyleE2ESM_EENS_4gemm15EpilogueDefaultEEEEEvvEEEEvNT_6ParamsE:
[----:B------:R-:W-:Y:S01]  /*0000*/  LDC R1, c[0x0][0x28] ;  /* 0x00000a00ff017b82 */ /* 0x000fe20000000800 */
[----:B------:R-:W0:Y:S01]  /*0010*/  S2R R8, SR_TID.X ;  /* 0x0000000000087919 */ /* 0x000e220000002100 */
[----:B------:R-:W-:Y:S01]  /*0020*/  ELECT P0, URZ, PT ;  /* 0x00000000003f782f */ /* 0x000fe20003800000 */
[----:B------:R-:W-:Y:S01]  /*0030*/  BSSY B0, `(.L_x_0) ;  /* 0x000000f000007945 */ /* 0x000fe20003800000 */
[--C-:B0-----:R-:W-:Y:S02]  /*0040*/  SHF.R.U32.HI R0, RZ, 0x5, R8.reuse ;  /* 0x00000005ff007819 */ /* 0x101fe40000011608 */
[----:B------:R-:W-:-:S03]  /*0050*/  SHF.R.U32.HI R3, RZ, 0x7, R8 ;  /* 0x00000007ff037819 */ /* 0x000fc60000011608 */
[----:B------:R-:W0:Y:S04]  /*0060*/  SHFL.IDX PT, R2, R0, RZ, 0x1f ;  /* 0x00001fff00027589 */ /* 0x000e2800000e0000 */
[----:B------:R1:W2:Y:S01]  /*0070*/  SHFL.IDX PT, R7, R3, RZ, 0x1f ;  /* 0x00001fff03077589 */ /* 0x0002a200000e0000 */
[----:B0-----:R-:W-:-:S13]  /*0080*/  ISETP.NE.OR P0, PT, R2, RZ, !P0 ;  /* 0x000000ff0200720c */ /* 0x001fda0004705670 */
[----:B-12---:R-:W-:Y:S05]  /*0090*/  @P0 BRA `(.L_x_1) ;  /* 0x0000000000200947 */ /* 0x006fea0003800000 */
[----:B------:R-:W-:Y:S02]  /*00a0*/  ULDC.64 UR4, c[0x0][0x198] ;  /* 0x0000660000047ab9 */ /* 0x000fe40000000a00 */
[----:B------:R-:W-:Y:S02]  /*00b0*/  UIADD3 UR6, UP0, UR4, 0xf0, URZ ;  /* 0x000000f004067890 */ /* 0x000fe4000ff1e03f */
[----:B------:R-:W-:Y:S02]  /*00c0*/  UIADD3 UR4, UP1, UR4, 0x270, URZ ;  /* 0x0000027004047890 */ /* 0x000fe4000ff3e03f */
[----:B------:R-:W-:Y:S02]  /*00d0*/  UIADD3.X UR7, URZ, UR5, URZ, UP0, !UPT ;  /* 0x000000053f077290 */ /* 0x000fe400087fe43f */
[----:B------:R-:W-:-:S07]  /*00e0*/  UIADD3.X UR5, URZ, UR5, URZ, UP1, !UPT ;  /* 0x000000053f057290 */ /* 0x000fce0008ffe43f */
[----:B------:R0:W-:Y:S02]  /*00f0*/  UTMACCTL.PF [UR6] ;  /* 0x00000000060079b9 */ /* 0x0001e40008040000 */
[----:B------:R0:W-:Y:S02]  /*0100*/  UTMACCTL.PF [UR4] ;  /* 0x00000000040079b9 */ /* 0x0001e40008040000 */
[----:B0-----:R-:W-:Y:S01]  /*0110*/  NOP ;  /* 0x0000000000007918 */ /* 0x001fe20000000000 */
.L_x_1:
[----:B------:R-:W-:Y:S05]  /*0120*/  BSYNC B0 ;  /* 0x0000000000007941 */ /* 0x000fea0003800000 */
.L_x_0:
[----:B------:R-:W0:Y:S01]  /*0130*/  SHFL.IDX PT, R0, R0, RZ, 0x1f ;  /* 0x00001fff00007589 */ /* 0x000e2200000e0000 */
[----:B------:R-:W-:-:S04]  /*0140*/  SHF.R.S32.HI R3, RZ, 0x1f, R2 ;  /* 0x0000001fff037819 */ /* 0x000fc80000011402 */
[----:B------:R-:W-:Y:S02]  /*0150*/  LEA.HI R3, R3, R2, RZ, 0x2 ;  /* 0x0000000203037211 */ /* 0x000fe400078f10ff */
[----:B0-----:R-:W-:-:S13]  /*0160*/  ISETP.NE.AND P0, PT, R0, RZ, PT ;  /* 0x000000ff0000720c */ /* 0x001fda0003f05270 */
[----:B------:R-:W-:Y:S05]  /*0170*/  @P0 BRA `(.L_x_2) ;  /* 0x00000000008c0947 */ /* 0x000fea0003800000 */
[----:B------:R-:W-:Y:S01]  /*0180*/  ELECT P0, URZ, PT ;  /* 0x00000000003f782f */ /* 0x000fe20003800000 */
[----:B------:R-:W-:-:S12]  /*0190*/  BSSY B0, `(.L_x_2) ;  /* 0x0000021000007945 */ /* 0x000fd80003800000 */
[----:B------:R-:W-:Y:S05]  /*01a0*/  @!P0 BRA `(.L_x_3) ;  /* 0x00000000007c8947 */ /* 0x000fea0003800000 */
[----:B------:R-:W0:Y:S01]  /*01b0*/  S2UR UR8, SR_CgaCtaId ;  /* 0x00000000000879c3 */ /* 0x000e220000008800 */
[----:B------:R-:W-:Y:S01]  /*01c0*/  UMOV UR4, 0x400 ;  /* 0x0000040000047882 */ /* 0x000fe20000000000 */
[----:B------:R-:W-:Y:S01]  /*01d0*/  UMOV UR5, 0x1 ;  /* 0x0000000100057882 */ /* 0x000fe20000000000 */
[----:B------:R-:W-:Y:S02]  /*01e0*/  UMOV UR6, 0x80 ;  /* 0x0000008000067882 */ /* 0x000fe40000000000 */
[----:B------:R-:W-:-:S04]  /*01f0*/  UIADD3 UR6, -UR6, 0x100000, URZ ;  /* 0x0010000006067890 */ /* 0x000fc8000fffe13f */
[----:B------:R-:W-:Y:S02]  /*0200*/  USHF.L.U32 UR7, UR6, 0xb, URZ ;  /* 0x0000000b06077899 */ /* 0x000fe4000800063f */
[----:B------:R-:W-:Y:S02]  /*0210*/  USHF.L.U32 UR6, UR6, 0x1, URZ ;  /* 0x0000000106067899 */ /* 0x000fe4000800063f */
[----:B0-----:R-:W-:Y:S02]  /*0220*/  ULEA UR8, UR8, UR4, 0x18 ;  /* 0x0000000408087291 */ /* 0x001fe4000f8ec03f */
[----:B------:R-:W-:-:S04]  /*0230*/  UIADD3 UR4, -UR5, 0x100000, URZ ;  /* 0x0010000005047890 */ /* 0x000fc8000fffe13f */
[----:B------:R-:W-:Y:S02]  /*0240*/  USHF.L.U32 UR5, UR4, 0xb, URZ ;  /* 0x0000000b04057899 */ /* 0x000fe4000800063f */
[----:B------:R-:W-:Y:S01]  /*0250*/  USHF.L.U32 UR4, UR4, 0x1, URZ ;  /* 0x0000000104047899 */ /* 0x000fe2000800063f */
[----:B------:R-:W0:Y:S11]  /*0260*/  FENCE.VIEW.ASYNC.S ;  /* 0x00000000000073c6 */ /* 0x000e360000000000 */
[----:B0-----:R0:W1:Y:S01]  /*0270*/  SYNCS.EXCH.64 URZ, [UR8+0x36000], UR4 ;  /* 0x03600004083f75b2 */ /* 0x0010620008000100 */
[----:B------:R0:W2:Y:S01]  /*0280*/  SYNCS.EXCH.64 URZ, [UR8+0x36048], UR6 ;  /* 0x03604806083f75b2 */ /* 0x0000a20008000100 */
[----:B------:R0:W3:Y:S01]  /*0290*/  SYNCS.EXCH.64 URZ, [UR8+0x36008], UR4 ;  /* 0x03600804083f75b2 */ /* 0x0000e20008000100 */
[----:B------:R0:W4:Y:S01]  /*02a0*/  SYNCS.EXCH.64 URZ, [UR8+0x36050], UR6 ;  /* 0x03605006083f75b2 */ /* 0x0001220008000100 */
[----:B------:R0:W0:Y:S01]  /*02b0*/  SYNCS.EXCH.64 URZ, [UR8+0x36010], UR4 ;  /* 0x03601004083f75b2 */ /* 0x0000220008000100 */
        /* <DEDUP_REMOVED lines=13> */
[----:B------:R-:W-:Y:S01]  /*0390*/  NOP ;  /* 0x0000000000007918 */ /* 0x000fe20000000000 */
.L_x_3:
[----:B0-----:R-:W-:Y:S05]  /*03a0*/  BSYNC B0 ;  /* 0x0000000000007941 */ /* 0x001fea0003800000 */
.L_x_2:
[----:B------:R-:W-:Y:S01]  /*03b0*/  ULDC.64 UR4, c[0x0][0x618] ;  /* 0x0001860000047ab9 */ /* 0x000fe20000000a00 */
[----:B------:R-:W-:Y:S01]  /*03c0*/  LOP3.LUT R3, R3, 0xfffffffc, RZ, 0xc0, !PT ;  /* 0xfffffffc03037812 */ /* 0x000fe200078ec0ff */
[----:B------:R-:W-:Y:S01]  /*03d0*/  NOP ;  /* 0x0000000000007918 */ /* 0x000fe20000000000 */
[----:B------:R-:W-:Y:S01]  /*03e0*/  ISETP.NE.U32.AND P0, PT, RZ, UR4, PT ;  /* 0x00000004ff007c0c */ /* 0x000fe2000bf05070 */
[----:B------:R-:W-:Y:S01]  /*03f0*/  NOP ;  /* 0x0000000000007918 */ /* 0x000fe20000000000 */
[----:B-1234-:R-:W-:Y:S01]  /*0400*/  BAR.SYNC.DEFER_BLOCKING 0x0 ;  /* 0x0000000000007b1d */ /* 0x01efe20000010000 */
[----:B------:R-:W-:Y:S01]  /*0410*/  IMAD.IADD R6, R2, 0x1, -R3 ;  /* 0x0000000102067824 */ /* 0x000fe200078e0a03 */
[----:B------:R-:W-:Y:S02]  /*0420*/  ISETP.NE.AND.EX P0, PT, RZ, UR5, PT, P0 ;  /* 0x00000005ff007c0c */ /* 0x000fe4000bf05300 */
[C---:B------:R-:W-:Y:S02]  /*0430*/  ISETP.NE.AND P2, PT, R7.reuse, 0x1, PT ;  /* 0x000000010700780c */ /* 0x040fe40003f45270 */
[----:B------:R-:W-:Y:S01]  /*0440*/  LOP3.LUT P1, RZ, R7, R6, RZ, 0xfc, !PT ;  /* 0x0000000607ff7212 */ /* 0x000fe2000782fcff */
[----:B------:R-:W-:-:S03]  /*0450*/  ULDC.64 UR12, c[0x0][0x208] ;  /* 0x00008200000c7ab9 */ /* 0x000fc60000000a00 */
[----:B------:R-:W-:-:S04]  /*0460*/  SEL R2, RZ, 0x1, P1 ;  /* 0x00000001ff027807 */ /* 0x000fc80000800000 */
[----:B------:R-:W-:Y:S01]  /*0470*/  SEL R2, R2, 0x2, P2 ;  /* 0x0000000202027807 */ /* 0x000fe20001000000 */
[----:B------:R-:W-:Y:S06]  /*0480*/  @!P0 BRA `(.L_x_4) ;  /* 0x00000000001c8947 */ /* 0x000fec0003800000 */
[----:B------:R-:W0:Y:S02]  /*0490*/  LDC.64 R4, c[0x0][0x618] ;  /* 0x00018600ff047b82 */ /* 0x000e240000000a00 */
[----:B0-----:R-:W2:Y:S02]  /*04a0*/  LDG.E.64 R4, desc[UR12][R4.64] ;  /* 0x0000000c04047981 */ /* 0x001ea4000c1e1b00 */
[----:B--2---:R-:W-:-:S04]  /*04b0*/  ISETP.NE.U32.AND P0, PT, R4, RZ, PT ;  /* 0x000000ff0400720c */ /* 0x004fc80003f05070 */
[----:B------:R-:W-:-:S13]  /*04c0*/  ISETP.NE.AND.EX P0, PT, R5, RZ, PT, P0 ;  /* 0x000000ff0500720c */ /* 0x000fda0003f05300 */
[----:B------:R-:W-:Y:S05]  /*04d0*/  @!P0 BRA `(.L_x_4) ;  /* 0x0000000000088947 */ /* 0x000fea0003800000 */
[----:B------:R2:W5:Y:S01]  /*04e0*/  LD.E R0, desc[UR12][R4.64] ;  /* 0x0000000c04007980 */ /* 0x000562000c101900 */
[----:B------:R-:W-:Y:S05]  /*04f0*/  BRA `(.L_x_5) ;  /* 0x0000000000207947 */ /* 0x000fea0003800000 */
.L_x_4:
[----:B------:R-:W-:Y:S02]  /*0500*/  ULDC.64 UR4, c[0x0][0x608] ;  /* 0x0001820000047ab9 */ /* 0x000fe40000000a00 */
[----:B------:R-:W-:-:S04]  /*0510*/  ISETP.NE.U32.AND P0, PT, RZ, UR4, PT ;  /* 0x00000004ff007c0c */ /* 0x000fc8000bf05070 */
[----:B------:R-:W-:-:S13]  /*0520*/  ISETP.NE.AND.EX P0, PT, RZ, UR5, PT, P0 ;  /* 0x00000005ff007c0c */ /* 0x000fda000bf05300 */
[----:B------:R-:W-:Y:S05]  /*0530*/  @!P0 BRA `(.L_x_6) ;  /* 0x00000000000c8947 */ /* 0x000fea0003800000 */
[----:B------:R-:W0:Y:S02]  /*0540*/  LDC.64 R4, c[0x0][0x608] ;  /* 0x00018200ff047b82 */ /* 0x000e240000000a00 */
[----:B0-----:R0:W5:Y:S01]  /*0550*/  LDG.E R0, desc[UR12][R4.64] ;  /* 0x0000000c04007981 */ /* 0x001162000c1e1900 */
[----:B------:R-:W-:Y:S05]  /*0560*/  BRA `(.L_x_5) ;  /* 0x0000000000047947 */ /* 0x000fea0003800000 */
.L_x_6:
[----:B------:R-:W1:Y:S02]  /*0570*/  LDC R0, c[0x0][0x600] ;  /* 0x00018000ff007b82 */ /* 0x000e640000000800 */
.L_x_5:
[----:B------:R-:W-:Y:S02]  /*0580*/  ULDC.64 UR4, c[0x0][0x620] ;  /* 0x0001880000047ab9 */ /* 0x000fe40000000a00 */
[----:B------:R-:W-:-:S04]  /*0590*/  ISETP.NE.U32.AND P0, PT, RZ, UR4, PT ;  /* 0x00000004ff007c0c */ /* 0x000fc8000bf05070 */
[----:B------:R-:W-:-:S13]  /*05a0*/  ISETP.NE.AND.EX P0, PT, RZ, UR5, PT, P0 ;  /* 0x00000005ff007c0c */ /* 0x000fda000bf05300 */
[----:B------:R-:W-:Y:S05]  /*05b0*/  @!P0 BRA `(.L_x_7) ;  /* 0x00000000001c8947 */ /* 0x000fea0003800000 */
[----:B0-2---:R-:W0:Y:S02]  /*05c0*/  LDC.64 R4, c[0x0][0x620] ;  /* 0x00018800ff047b82 */ /* 0x005e240000000a00 */
[----:B0-----:R-:W2:Y:S02]  /*05d0*/  LDG.E.64 R4, desc[UR12][R4.64] ;  /* 0x0000000c04047981 */ /* 0x001ea4000c1e1b00 */
[----:B--2---:R-:W-:-:S04]  /*05e0*/  ISETP.NE.U32.AND P0, PT, R4, RZ, PT ;  /* 0x000000ff0400720c */ /* 0x004fc80003f05070 */
[----:B------:R-:W-:-:S13]  /*05f0*/  ISETP.NE.AND.EX P0, PT, R5, RZ, PT, P0 ;  /* 0x000000ff0500720c */ /* 0x000fda0003f05300 */
[----:B------:R-:W-:Y:S05]  /*0600*/  @!P0 BRA `(.L_x_7) ;  /* 0x0000000000088947 */ /* 0x000fea0003800000 */
[----:B------:R0:W5:Y:S01]  /*0610*/  LD.E R14, desc[UR12][R4.64] ;  /* 0x0000000c040e7980 */ /* 0x000162000c101900 */
[----:B------:R-:W-:Y:S05]  /*0620*/  BRA `(.L_x_8) ;  /* 0x0000000000207947 */ /* 0x000fea0003800000 */
.L_x_7:
[----:B------:R-:W-:Y:S02]  /*0630*/  ULDC.64 UR4, c[0x0][0x610] ;  /* 0x0001840000047ab9 */ /* 0x000fe40000000a00 */
[----:B------:R-:W-:-:S04]  /*0640*/  ISETP.NE.U32.AND P0, PT, RZ, UR4, PT ;  /* 0x00000004ff007c0c */ /* 0x000fc8000bf05070 */
[----:B------:R-:W-:-:S13]  /*0650*/  ISETP.NE.AND.EX P0, PT, RZ, UR5, PT, P0 ;  /* 0x00000005ff007c0c */ /* 0x000fda000bf05300 */
[----:B------:R-:W-:Y:S05]  /*0660*/  @!P0 BRA `(.L_x_9) ;  /* 0x00000000000c8947 */ /* 0x000fea0003800000 */
[----:B------:R-:W3:Y:S02]  /*0670*/  LDC.64 R14, c[0x0][0x610] ;  /* 0x00018400ff0e7b82 */ /* 0x000ee40000000a00 */
[----:B---3--:R4:W5:Y:S01]  /*0680*/  LDG.E R14, desc[UR12][R14.64] ;  /* 0x0000000c0e0e7981 */ /* 0x008962000c1e1900 */
[----:B------:R-:W-:Y:S05]  /*0690*/  BRA `(.L_x_8) ;  /* 0x0000000000047947 */ /* 0x000fea0003800000 */
.L_x_9:
[----:B------:R-:W3:Y:S02]  /*06a0*/  LDC R14, c[0x0][0x604] ;  /* 0x00018100ff0e7b82 */ /* 0x000ee40000000800 */
.L_x_8:
[----:B------:R-:W1:Y:S01]  /*06b0*/  LDC R3, c[0x0][0x3e8] ;  /* 0x0000fa00ff037b82 */ /* 0x000e620000000800 */
[----:B------:R-:W-:Y:S01]  /*06c0*/  ULDC UR4, c[0x0][0x3dc] ;  /* 0x0000f70000047ab9 */ /* 0x000fe20000000800 */
[----:B------:R-:W-:Y:S01]  /*06d0*/  ISETP.NE.AND P0, PT, R7, RZ, PT ;  /* 0x000000ff0700720c */ /* 0x000fe20003f05270 */
[----:B------:R-:W-:Y:S01]  /*06e0*/  UIADD3 UR4, UR4, 0x1f, URZ ;  /* 0x0000001f04047890 */ /* 0x000fe2000fffe03f */
[----:B------:R-:W-:-:S03]  /*06f0*/  ULDC.64 UR6, c[0x0][0x3e0] ;  /* 0x0000f80000067ab9 */ /* 0x000fc60000000a00 */
[----:B------:R-:W-:Y:S02]  /*0700*/  USHF.R.S32.HI UR5, URZ, 0x1f, UR4 ;  /* 0x0000001f3f057899 */ /* 0x000fe40008011404 */
[----:B------:R-:W-:Y:S02]  /*0710*/  UIMAD UR6, UR7, UR6, URZ ;  /* 0x00000006070672a4 */ /* 0x000fe4000f8e023f */
[----:B------:R-:W-:-:S04]  /*0720*/  ULEA.HI UR5, UR5, UR4, URZ, 0x5 ;  /* 0x0000000405057291 */ /* 0x000fc8000f8f283f */
[----:B------:R-:W-:Y:S01]  /*0730*/  USHF.R.S32.HI UR15, URZ, 0x5, UR5 ;  /* 0x000000053f0f7899 */ /* 0x000fe20008011405 */
[----:B-1----:R-:W-:-:S05]  /*0740*/  IMAD R3, R3, UR6, RZ ;  /* 0x0000000603037c24 */ /* 0x002fca000f8e02ff */
[----:B------:R-:W-:Y:S01]  /*0750*/  IMAD R3, R3, UR15, RZ ;  /* 0x0000000f03037c24 */ /* 0x000fe2000f8e02ff */
[----:B------:R-:W-:Y:S06]  /*0760*/  @!P0 BRA `(.L_x_10) ;  /* 0x0000005400b48947 */ /* 0x000fec0003800000 */
[----:B------:R-:W-:-:S13]  /*0770*/  ISETP.NE.AND P0, PT, R7, 0x1, PT ;  /* 0x000000010700780c */ /* 0x000fda0003f05270 */
[----:B------:R-:W-:Y:S05]  /*0780*/  @P0 EXIT ;  /* 0x000000000000094d */ /* 0x000fea0003800000 */
[----:B------:R-:W-:Y:S01]  /*0790*/  ISETP.GE.AND P0, PT, R3, 0x1, PT ;  /* 0x000000010300780c */ /* 0x000fe20003f06270 */
[----:B------:R-:W-:Y:S01]  /*07a0*/  UMOV UR4, URZ ;  /* 0x0000003f00047c82 */ /* 0x000fe20008000000 */
[----:B------:R-:W-:Y:S02]  /*07b0*/  CS2R R54, SRZ ;  /* 0x0000000000367805 */ /* 0x000fe4000001ff00 */
[----:B------:R-:W-:Y:S02]  /*07c0*/  CS2R R56, SRZ ;  /* 0x0000000000387805 */ /* 0x000fe4000001ff00 */
[----:B------:R-:W-:Y:S02]  /*07d0*/  CS2R R58, SRZ ;  /* 0x00000000003a7805 */ /* 0x000fe4000001ff00 */
[----:B------:R-:W-:Y:S02]  /*07e0*/  CS2R R60, SRZ ;  /* 0x00000000003c7805 */ /* 0x000fe4000001ff00 */
[----:B------:R-:W-:-:S02]  /*07f0*/  CS2R R62, SRZ ;  /* 0x00000000003e7805 */ /* 0x000fc4000001ff00 */
[----:B------:R-:W-:Y:S02]  /*0800*/  CS2R R64, SRZ ;  /* 0x0000000000407805 */ /* 0x000fe4000001ff00 */
        /* <DEDUP_REMOVED lines=25> */
[----:B------:R-:W-:Y:S01]  /*09a0*/  CS2R R52, SRZ ;  /* 0x0000000000347805 */ /* 0x000fe2000001ff00 */
[----:B------:R-:W-:Y:S06]  /*09b0*/  @!P0 BRA `(.L_x_11) ;  /* 0x0000000000e88947 */ /* 0x000fec0003800000 */
[----:B0-2---:R-:W-:-:S04]  /*09c0*/  LOP3.LUT R4, R2, 0x1, RZ, 0xfc, !PT ;  /* 0x0000000102047812 */ /* 0x005fc800078efcff */
[----:B------:R-:W-:-:S13]  /*09d0*/  ISETP.NE.AND P1, PT, R4, 0x3, PT ;  /* 0x000000030400780c */ /* 0x000fda0003f25270 */
[----:B------:R-:W-:Y:S05]  /*09e0*/  @!P1 BRA `(.L_x_12) ;  /* 0x0000000000049947 */ /* 0x000fea0003800000 */
[----:B------:R-:W-:Y:S01]  /*09f0*/  BPT.TRAP 0x1 ;  /* 0x000000040000795c */ /* 0x000fe20000300000 */
.L_x_12:
[----:B------:R-:W0:Y:S01]  /*0a00*/  S2UR UR5, SR_CgaCtaId ;  /* 0x00000000000579c3 */ /* 0x000e220000008800 */
[----:B------:R-:W-:Y:S01]  /*0a10*/  SHF.L.U32 R4, RZ, 0x1f, RZ ;  /* 0x0000001fff047819 */ /* 0x000fe200000006ff */
[----:B------:R-:W-:Y:S02]  /*0a20*/  UMOV UR4, 0x400 ;  /* 0x0000040000047882 */ /* 0x000fe40000000000 */
[----:B0-----:R-:W-:-:S12]  /*0a30*/  ULEA UR4, UR5, UR4, 0x18 ;  /* 0x0000000405047291 */ /* 0x001fd8000f8ec03f */
.L_x_13:
[----:B0-----:R-:W-:-:S04]  /*0a40*/  IMAD.U32 R5, RZ, RZ, UR4 ;  /* 0x00000004ff057e24 */ /* 0x001fc8000f8e00ff */
[----:B------:R0:W1:Y:S03]  /*0a50*/  SYNCS.PHASECHK.TRANS64.TRYWAIT P1, [R5+URZ+0x36000], R4 ;  /* 0x03600004050075a7 */ /* 0x000066000802017f */
[----:B-1----:R-:W-:Y:S05]  /*0a60*/  @!P1 NANOSLEEP.SYNCS 0x989680 ;  /* 0x009896800000995d */ /* 0x002fea0003900000 */
[----:B------:R-:W1:Y:S02]  /*0a70*/  @!P1 SYNCS.PHASECHK.TRANS64 P1, [R5+URZ+0x36000], R4 ;  /* 0x03600004050095a7 */ /* 0x000e64000802007f */
[----:B-1----:R-:W-:Y:S05]  /*0a80*/  @!P1 BRA `(.L_x_13) ;  /* 0xfffffffc00ec9947 */ /* 0x002fea000383ffff */
[----:B------:R-:W-:Y:S01]  /*0a90*/  UIADD3 UR5, UR4, 0x24000, URZ ;  /* 0x0002400004057890 */ /* 0x000fe2000fffe03f */
[----:B------:R-:W-:Y:S01]  /*0aa0*/  WARPGROUP.ARRIVE ;  /* 0x00000000000079c5 */ /* 0x000fe20000000000 */
[----:B------:R-:W-:Y:S02]  /*0ab0*/  USHF.R.U32.HI UR4, URZ, 0x4, UR4 ;  /* 0x000000043f047899 */ /* 0x000fe40008011604 */
[----:B------:R-:W-:Y:S02]  /*0ac0*/  USHF.R.U32.HI UR5, URZ, 0x4, UR5 ;  /* 0x000000043f057899 */ /* 0x000fe40008011605 */
[----:B------:R-:W-:Y:S02]  /*0ad0*/  ULOP3.LUT UR4, UR4, 0x3fff, URZ, 0xc0, !UPT ;  /* 0x00003fff04047892 */ /* 0x000fe4000f8ec03f */
[----:B------:R-:W-:Y:S02]  /*0ae0*/  ULOP3.LUT UR5, UR5, 0x3fff, URZ, 0xc0, !UPT ;  /* 0x00003fff05057892 */ /* 0x000fe4000f8ec03f */
[----:B------:R-:W-:-:S02]  /*0af0*/  ULOP3.LUT UR9, UR4, 0x10000, URZ, 0xfc, !UPT ;  /* 0x0001000004097892 */ /* 0x000fc4000f8efc3f */
[----:B------:R-:W-:Y:S02]  /*0b00*/  ULOP3.LUT UR10, UR5, 0x10000, URZ, 0xfc, !UPT ;  /* 0x00010000050a7892 */ /* 0x000fe4000f8efc3f */
[----:B------:R-:W-:Y:S01]  /*0b10*/  UIADD3 UR8, UR9, 0x200, URZ ;  /* 0x0000020009087890 */ /* 0x000fe2000fffe03f */
[----:B------:R-:W-:Y:S02]  /*0b20*/  UMOV UR5, 0x40000040 ;  /* 0x4000004000057882 */ /* 0x000fe40000000000 */
[----:B------:R-:W-:Y:S01]  /*0b30*/  UMOV UR4, UR9 ;  /* 0x0000000900047c82 */ /* 0x000fe20008000000 */
[----:B------:R-:W-:Y:S01]  /*0b40*/  UMOV UR7, 0x40000040 ;  /* 0x4000004000077882 */ /* 0x000fe20000000000 */
[----:B------:R-:W-:Y:S02]  /*0b50*/  UMOV UR6, UR10 ;  /* 0x0000000a00067c82 */ /* 0x000fe40008000000 */
[----:B------:R-:W-:Y:S01]  /*0b60*/  HGMMA.64x64x8.F32.TF32 R56, gdesc[UR4], RZ, !UPT ;  /* 0x04e00000043879f0 */ /* 0x000fe2000c7028ff */
[----:B------:R-:W-:Y:S01]  /*0b70*/  UMOV UR4, UR8 ;  /* 0x0000000800047c82 */ /* 0x000fe20008000000 */
[----:B------:R-:W-:Y:S01]  /*0b80*/  UMOV UR5, 0x40000040 ;  /* 0x4000004000057882 */ /* 0x000fe20000000000 */
[----:B------:R-:W-:Y:S01]  /*0b90*/  UIADD3 UR8, UR9, 0x202, URZ ;  /* 0x0000020209087890 */ /* 0x000fe2000fffe03f */
[----:B------:R-:W-:Y:S01]  /*0ba0*/  HGMMA.64x64x8.F32.TF32 R24, gdesc[UR4], RZ, !UPT ;  /* 0x04e00000041879f0 */ /* 0x000fe2000c7028ff */
[----:B------:R-:W-:-:S02]  /*0bb0*/  UIADD3 UR4, UR9, 0x2, URZ ;  /* 0x0000000209047890 */ /* 0x000fc4000fffe03f */
[----:B------:R-:W-:Y:S01]  /*0bc0*/  UIADD3 UR6, UR10, 0x2, URZ ;  /* 0x000000020a067890 */ /* 0x000fe2000fffe03f */
[----:B------:R-:W-:Y:S01]  /*0bd0*/  UMOV UR5, 0x40000040 ;  /* 0x4000004000057882 */ /* 0x000fe20000000000 */
[----:B------:R-:W-:-:S07]  /*0be0*/  UMOV UR7, 0x40000040 ;  /* 0x4000004000077882 */ /* 0x000fce0000000000 */
[----:B------:R-:W-:Y:S01]  /*0bf0*/  HGMMA.64x64x8.F32.TF32 R56, gdesc[UR4], R56 ;  /* 0x04e00000043879f0 */ /* 0x000fe20008702838 */
[----:B------:R-:W-:Y:S01]  /*0c00*/  UMOV UR4, UR8 ;  /* 0x0000000800047c82 */ /* 0x000fe20008000000 */
[----:B------:R-:W-:Y:S01]  /*0c10*/  UMOV UR5, 0x40000040 ;  /* 0x4000004000057882 */ /* 0x000fe20000000000 */
[----:B------:R-:W-:Y:S01]  /*0c20*/  UIADD3 UR8, UR9, 0x204, URZ ;  /* 0x0000020409087890 */ /* 0x000fe2000fffe03f */
[----:B------:R-:W-:Y:S01]  /*0c30*/  HGMMA.64x64x8.F32.TF32 R24, gdesc[UR4], R24 ;  /* 0x04e00000041879f0 */ /* 0x000fe20008702818 */
[----:B------:R-:W-:Y:S02]  /*0c40*/  UIADD3 UR4, UR9, 0x4, URZ ;  /* 0x0000000409047890 */ /* 0x000fe4000fffe03f */
        /* <DEDUP_REMOVED lines=14> */
[----:B------:R-:W-:Y:S02]  /*0d30*/  UMOV UR5, 0x40000040 ;  /* 0x4000004000057882 */ /* 0x000fe40000000000 */
[----:B------:R-:W-:Y:S01]  /*0d40*/  HGMMA.64x64x8.F32.TF32 R24, gdesc[UR4], R24, gsb0 ;  /* 0x04e00000041879f0 */ /* 0x000fe20008002818 */
[----:B------:R-:W-:-:S05]  /*0d50*/  UMOV UR4, 0x1 ;  /* 0x0000000100047882 */ /* 0x000fca0000000000 */
.L_x_11:
[----:B0-2---:R-:W-:-:S05]  /*0d60*/  VIMNMX R4, R3, 0x1, PT ;  /* 0x0000000103047848 */ /* 0x005fca0003fe0100 */
[----:B------:R-:W-:-:S05]  /*0d70*/  IMAD.IADD R3, R3, 0x1, -R4 ;  /* 0x0000000103037824 */ /* 0x000fca00078e0a04 */
[----:B------:R-:W-:-:S13]  /*0d80*/  ISETP.GE.AND P1, PT, R3, 0x1, PT ;  /* 0x000000010300780c */ /* 0x000fda0003f26270 */
[----:B------:R-:W-:Y:S05]  /*0d90*/  @!P1 BRA `(.L_x_14) ;  /* 0x0000000400589947 */ /* 0x000fea0003800000 */
[----:B------:R-:W0:Y:S01]  /*0da0*/  S2UR UR5, SR_CgaCtaId ;  /* 0x00000000000579c3 */ /* 0x000e220000008800 */
[----:B------:R-:W-:Y:S01]  /*0db0*/  UMOV UR6, 0x400 ;  /* 0x0000040000067882 */ /* 0x000fe20000000000 */
[----:B------:R-:W-:Y:S01]  /*0dc0*/  LOP3.LUT R8, R2, 0x1, RZ, 0xfc, !PT ;  /* 0x0000000102087812 */ /* 0x000fe200078efcff */
[----:B------:R-:W-:Y:S01]  /*0dd0*/  IMAD.MOV.U32 R7, RZ, RZ, RZ ;  /* 0x000000ffff077224 */ /* 0x000fe200078e00ff */
[----:B------:R-:W-:Y:S01]  /*0de0*/  UISETP.NE.U32.AND UP0, UPT, UR4, URZ, UPT ;  /* 0x0000003f0400728c */ /* 0x000fe2000bf05070 */
[----:B------:R-:W-:Y:S01]  /*0df0*/  IMAD.MOV.U32 R4, RZ, RZ, R3 ;  /* 0x000000ffff047224 */ /* 0x000fe200078e0003 */
[----:B0-----:R-:W-:-:S04]  /*0e00*/  ULEA UR6, UR5, UR6, 0x18 ;  /* 0x0000000605067291 */ /* 0x001fc8000f8ec03f */
[----:B------:R-:W-:Y:S02]  /*0e10*/  UIADD3 UR7, UR6, 0x24000, URZ ;  /* 0x0002400006077890 */ /* 0x000fe4000fffe03f */
[----:B------:R-:W-:Y:S02]  /*0e20*/  USHF.R.U32.HI UR5, URZ, 0x4, UR6 ;  /* 0x000000043f057899 */ /* 0x000fe40008011606 */
[----:B------:R-:W-:Y:S02]  /*0e30*/  USHF.R.U32.HI UR7, URZ, 0x4, UR7 ;  /* 0x000000043f077899 */ /* 0x000fe40008011607 */
[----:B------:R-:W-:Y:S02]  /*0e40*/  ULOP3.LUT UR5, UR5, 0x3fff, URZ, 0xc0, !UPT ;  /* 0x00003fff05057892 */ /* 0x000fe4000f8ec03f */
[----:B------:R-:W-:Y:S02]  /*0e50*/  ULOP3.LUT UR8, UR7, 0x3fff, URZ, 0xc0, !UPT ;  /* 0x00003fff07087892 */ /* 0x000fe4000f8ec03f */
[----:B------:R-:W-:-:S02]  /*0e60*/  ULOP3.LUT UR7, UR5, 0x10000, URZ, 0xfc, !UPT ;  /* 0x0001000005077892 */ /* 0x000fc4000f8efc3f */
[----:B------:R-:W-:Y:S01]  /*0e70*/  ULOP3.LUT UR17, UR8, 0x10000, URZ, 0xfc, !UPT ;  /* 0x0001000008117892 */ /* 0x000fe2000f8efc3f */
[----:B------:R-:W-:-:S11]  /*0e80*/  UMOV UR5, URZ ;  /* 0x0000003f00057c82 */ /* 0x000fd60008000000 */
.L_x_19:
[----:B------:R-:W-:-:S13]  /*0e90*/  ISETP.NE.AND P2, PT, R8, 0x3, PT ;  /* 0x000000030800780c */ /* 0x000fda0003f45270 */
[----:B0-----:R-:W-:Y:S05]  /*0ea0*/  @!P2 BRA `(.L_x_15) ;  /* 0x000000000004a947 */ /* 0x001fea0003800000 */
[----:B------:R-:W-:Y:S01]  /*0eb0*/  BPT.TRAP 0x1 ;  /* 0x000000040000795c */ /* 0x000fe20000300000 */
.L_x_15:
[----:B------:R-:W-:Y:S01]  /*0ec0*/  SHF.L.U32 R5, R7, 0x1f, RZ ;  /* 0x0000001f07057819 */ /* 0x000fe200000006ff */
[----:B------:R-:W-:-:S12]  /*0ed0*/  ULEA UR8, UR4, UR6, 0x3 ;  /* 0x0000000604087291 */ /* 0x000fd8000f8e183f */
.L_x_16:
[----:B0-----:R-:W-:-:S04]  /*0ee0*/  IMAD.U32 R6, RZ, RZ, UR8 ;  /* 0x00000008ff067e24 */ /* 0x001fc8000f8e00ff */
[----:B------:R0:W1:Y:S03]  /*0ef0*/  SYNCS.PHASECHK.TRANS64.TRYWAIT P1, [R6+URZ+0x36000], R5 ;  /* 0x03600005060075a7 */ /* 0x000066000802017f */
[----:B-1----:R-:W-:Y:S05]  /*0f00*/  @!P1 NANOSLEEP.SYNCS 0x989680 ;  /* 0x009896800000995d */ /* 0x002fea0003900000 */
[----:B------:R-:W1:Y:S02]  /*0f10*/  @!P1 SYNCS.PHASECHK.TRANS64 P1, [R6+URZ+0x36000], R5 ;  /* 0x03600005060095a7 */ /* 0x000e64000802007f */
[----:B-1----:R-:W-:Y:S05]  /*0f20*/  @!P1 BRA `(.L_x_16) ;  /* 0xfffffffc00ec9947 */ /* 0x002fea000383ffff */
[----:B------:R-:W-:Y:S01]  /*0f30*/  ULEA UR15, UR4, UR7, 0xa ;  /* 0x00000007040f7291 */ /* 0x000fe2000f8e503f */
[----:B------:R-:W-:Y:S01]  /*0f40*/  WARPGROUP.ARRIVE ;  /* 0x00000000000079c5 */ /* 0x000fe20000000000 */
[----:B------:R-:W-:Y:S02]  /*0f50*/  ULEA UR14, UR4, UR17, 0x9 ;  /* 0x00000011040e7291 */ /* 0x000fe4000f8e483f */
[----:B------:R-:W-:Y:S01]  /*0f60*/  UIADD3 UR16, UR15, 0x200, URZ ;  /* 0x000002000f107890 */ /* 0x000fe2000fffe03f */
[----:B------:R-:W-:Y:S02]  /*0f70*/  UMOV UR11, 0x40000040 ;  /* 0x40000040000b7882 */ /* 0x000fe40000000000 */
[----:B------:R-:W-:Y:S01]  /*0f80*/  UMOV UR8, UR15 ;  /* 0x0000000f00087c82 */ /* 0x000fe20008000000 */
[----:B------:R-:W-:Y:S01]  /*0f90*/  UMOV UR9, 0x40000040 ;  /* 0x4000004000097882 */ /* 0x000fe20000000000 */
[----:B------:R-:W-:Y:S02]  /*0fa0*/  UMOV UR10, UR14 ;  /* 0x0000000e000a7c82 */ /* 0x000fe40008000000 */
[----:B------:R-:W-:Y:S01]  /*0fb0*/  HGMMA.64x64x8.F32.TF32 R56, gdesc[UR8], R56, UP0 ;  /* 0x04e00000083879f0 */ /* 0x000fe2000bf02838 */
[----:B------:R-:W-:Y:S01]  /*0fc0*/  UMOV UR8, UR16 ;  /* 0x0000001000087c82 */ /* 0x000fe20008000000 */
[----:B------:R-:W-:Y:S01]  /*0fd0*/  UMOV UR9, 0x40000040 ;  /* 0x4000004000097882 */ /* 0x000fe20000000000 */
[----:B------:R-:W-:Y:S01]  /*0fe0*/  UIADD3 UR16, UR15, 0x202, URZ ;  /* 0x000002020f107890 */ /* 0x000fe2000fffe03f */
[----:B------:R-:W-:Y:S01]  /*0ff0*/  HGMMA.64x64x8.F32.TF32 R24, gdesc[UR8], R24, UP0 ;  /* 0x04e00000081879f0 */ /* 0x000fe2000bf02818 */
        /* <DEDUP_REMOVED lines=16> */
[----:B------:R-:W-:Y:S01]  /*1100*/  HGMMA.64x64x8.F32.TF32 R24, gdesc[UR8], R24 ;  /* 0x04e00000081879f0 */ /* 0x000fe20008702818 */
[----:B------:R-:W-:Y:S02]  /*1110*/  UIADD3 UR10, UR14, 0x6, URZ ;  /* 0x000000060e0a7890 */ /* 0x000fe4000fffe03f */
[----:B------:R-:W-:Y:S02]  /*1120*/  UIADD3 UR8, UR15, 0x6, URZ ;  /* 0x000000060f087890 */ /* 0x000fe4000fffe03f */
[----:B------:R-:W-:Y:S01]  /*1130*/  UIADD3 UR15, UR15, 0x206, URZ ;  /* 0x000002060f0f7890 */ /* 0x000fe2000fffe03f */
[----:B------:R-:W-:Y:S01]  /*1140*/  UMOV UR11, 0x40000040 ;  /* 0x40000040000b7882 */ /* 0x000fe20000000000 */
[----:B------:R-:W-:-:S05]  /*1150*/  UMOV UR9, 0x40000040 ;  /* 0x4000004000097882 */ /* 0x000fca0000000000 */
[----:B------:R-:W-:Y:S01]  /*1160*/  HGMMA.64x64x8.F32.TF32 R56, gdesc[UR8], R56 ;  /* 0x04e00000083879f0 */ /* 0x000fe20008702838 */
[----:B------:R-:W-:Y:S01]  /*1170*/  UMOV UR8, UR15 ;  /* 0x0000000f00087c82 */ /* 0x000fe20008000000 */
[----:B------:R-:W-:Y:S02]  /*1180*/  UMOV UR9, 0x40000040 ;  /* 0x4000004000097882 */ /* 0x000fe40000000000 */
[----:B------:R-:W-:Y:S03]  /*1190*/  HGMMA.64x64x8.F32.TF32 R24, gdesc[UR8], R24, gsb0 ;  /* 0x04e00000081879f0 */ /* 0x000fe60008002818 */
[----:B------:R-:W-:Y:S02]  /*11a0*/  WARPGROUP.DEPBAR.LE gsb0, 0x1 ;  /* 0x00008000000079c5 */ /* 0x000fe40000010100 */
[----:B------:R-:W-:Y:S05]  /*11b0*/  @!P2 BRA `(.L_x_17) ;  /* 0x000000000004a947 */ /* 0x000fea0003800000 */
[----:B------:R-:W-:Y:S01]  /*11c0*/  BPT.TRAP 0x1 ;  /* 0x000000040000795c */ /* 0x000fe20000300000 */
.L_x_17:
[----:B------:R-:W-:Y:S01]  /*11d0*/  ULEA UR8, UR5, UR6, 0x3 ;  /* 0x0000000605087291 */ /* 0x000fe2000f8e183f */
[----:B------:R-:W-:-:S03]  /*11e0*/  ISETP.GT.U32.AND P1, PT, R2, 0x1, PT ;  /* 0x000000010200780c */ /* 0x000fc60003f24070 */
[----:B------:R-:W-:-:S04]  /*11f0*/  UIADD3 UR8, UR8, 0x36048, URZ ;  /* 0x0003604808087890 */ /* 0x000fc8000fffe03f */
[----:B------:R-:W-:-:S09]  /*1200*/  UPRMT UR8, URZ, 0x654, UR8 ;  /* 0x000006543f087896 */ /* 0x000fd20008000008 */
[----:B------:R-:W-:Y:S01]  /*1210*/  SYNCS.ARRIVE.TRANS64.RED.A1T0 RZ, [UR8], RZ ;  /* 0x000000ffffff79a7 */ /* 0x000fe20008100408 */
[----:B------:R-:W-:Y:S05]  /*1220*/  @P1 BRA `(.L_x_18) ;  /* 0x0000000000041947 */ /* 0x000fea0003800000 */
[----:B------:R-:W-:Y:S01]  /*1230*/  BPT.TRAP 0x1 ;  /* 0x000000040000795c */ /* 0x000fe20000300000 */
.L_x_18:
[----:B------:R-:W-:Y:S01]  /*1240*/  UIADD3 UR4, UR4, 0x1, URZ ;  /* 0x0000000104047890 */ /* 0x000fe2000fffe03f */
[C---:B------:R-:W-:Y:S01]  /*1250*/  ISETP.GT.AND P1, PT, R4.reuse, 0x1, PT ;  /* 0x000000010400780c */ /* 0x040fe20003f24270 */
[----:B------:R-:W-:Y:S01]  /*1260*/  UIADD3 UR5, UR5, 0x1, URZ ;  /* 0x0000000105057890 */ /* 0x000fe2000fffe03f */
[----:B------:R-:W-:Y:S01]  /*1270*/  VIADD R4, R4, 0xffffffff ;  /* 0xffffffff04047836 */ /* 0x000fe20000000000 */
[----:B------:R-:W-:Y:S02]  /*1280*/  UISETP.NE.AND UP0, UPT, UR4, 0x9, UPT ;  /* 0x000000090400788c */ /* 0x000fe4000bf05270 */
[----:B------:R-:W-:Y:S02]  /*1290*/  UISETP.NE.AND UP1, UPT, UR5, 0x9, UPT ;  /* 0x000000090500788c */ /* 0x000fe4000bf25270 */
[----:B------:R-:W-:Y:S02]  /*12a0*/  USEL UR8, URZ, 0x1, UP0 ;  /* 0x000000013f087887 */ /* 0x000fe40008000000 */
[----:B------:R-:W-:-:S02]  /*12b0*/  USEL UR4, UR4, URZ, UP0 ;  /* 0x0000003f04047287 */ /* 0x000fc40008000000 */
[----:B------:R-:W-:Y:S02]  /*12c0*/  USEL UR5, UR5, URZ, UP1 ;  /* 0x0000003f05057287 */ /* 0x000fe40008800000 */
[----:B------:R-:W-:Y:S01]  /*12d0*/  UPLOP3.LUT UP0, UPT, UPT, UPT, UPT, 0x80, 0x0 ;  /* 0x000000000000789c */ /* 0x000fe20003f0f070 */
[----:B------:R-:W-:Y:S01]  /*12e0*/  LOP3.LUT R7, R7, UR8, RZ, 0x3c, !PT ;  /* 0x0000000807077c12 */ /* 0x000fe2000f8e3cff */
[----:B------:R-:W-:Y:S09]  /*12f0*/  @P1 BRA `(.L_x_19) ;  /* 0xfffffff800e41947 */ /* 0x000ff2000383ffff */
.L_x_14:
[----:B------:R-:W-:Y:S02]  /*1300*/  WARPGROUP.DEPBAR.LE gsb0, 0x0 ;  /* 0x00008000000079c5 */ /* 0x000fe40000010000 */
[----:B------:R-:W-:Y:S05]  /*1310*/  @!P0 BRA `(.L_x_20) ;  /* 0x0000000000448947 */ /* 0x000fea0003800000 */
[----:B------:R-:W-:-:S04]  /*1320*/  LOP3.LUT R4, R2, 0x1, RZ, 0xfc, !PT ;  /* 0x0000000102047812 */ /* 0x000fc800078efcff */
[----:B------:R-:W-:-:S13]  /*1330*/  ISETP.NE.AND P0, PT, R4, 0x3, PT ;  /* 0x000000030400780c */ /* 0x000fda0003f05270 */
[----:B------:R-:W-:Y:S05]  /*1340*/  @!P0 BRA `(.L_x_21) ;  /* 0x0000000000048947 */ /* 0x000fea0003800000 */
[----:B------:R-:W-:Y:S01]  /*1350*/  BPT.TRAP 0x1 ;  /* 0x000000040000795c */ /* 0x000fe20000300000 */
.L_x_21:
[----:B0-----:R-:W0:Y:S01]  /*1360*/  S2R R6, SR_CgaCtaId ;  /* 0x0000000000067919 */ /* 0x001e220000008800 */
[----:B------:R-:W-:Y:S01]  /*1370*/  IMAD.WIDE.U32 R4, R3, 0x38e38e39, RZ ;  /* 0x38e38e3903047825 */ /* 0x000fe200078e00ff */
[----:B------:R-:W-:-:S04]  /*1380*/  ISETP.GT.U32.AND P0, PT, R2, 0x1, PT ;  /* 0x000000010200780c */ /* 0x000fc80003f04070 */
[----:B------:R-:W-:Y:S02]  /*1390*/  SHF.R.U32.HI R4, RZ, 0x1, R5 ;  /* 0x00000001ff047819 */ /* 0x000fe40000011605 */
[----:B------:R-:W-:-:S03]  /*13a0*/  MOV R5, 0x400 ;  /* 0x0000040000057802 */ /* 0x000fc60000000f00 */
[----:B------:R-:W-:Y:S01]  /*13b0*/  IMAD R3, R4, -0x9, R3 ;  /* 0xfffffff704037824 */ /* 0x000fe200078e0203 */
[----:B0-----:R-:W-:-:S05]  /*13c0*/  LEA R6, R6, R5, 0x18 ;  /* 0x0000000506067211 */ /* 0x001fca00078ec0ff */
[----:B------:R-:W-:-:S04]  /*13d0*/  IMAD R3, R3, 0x8, R6 ;  /* 0x0000000803037824 */ /* 0x000fc800078e0206 */
[----:B------:R-:W-:-:S05]  /*13e0*/  VIADD R3, R3, 0x36048 ;  /* 0x0003604803037836 */ /* 0x000fca0000000000 */
[----:B------:R-:W-:-:S04]  /*13f0*/  PRMT R3, RZ, 0x654, R3 ;  /* 0x00000654ff037816 */ /* 0x000fc80000000003 */
[----:B------:R1:W-:Y:S01]  /*1400*/  SYNCS.ARRIVE.TRANS64.RED.A1T0 RZ, [R3+URZ], RZ ;  /* 0x000000ff03ff79a7 */ /* 0x0003e2000810043f */
[----:B------:R-:W-:Y:S05]  /*1410*/  @P0 BRA `(.L_x_20) ;  /* 0x0000000000040947 */ /* 0x000fea0003800000 */
[----:B------:R-:W-:Y:S01]  /*1420*/  BPT.TRAP 0x1 ;  /* 0x000000040000795c */ /* 0x000fe20000300000 */
.L_x_20:
[----:B-1----:R-:W1:Y:S01]  /*1430*/  S2R R3, SR_TID.X ;  /* 0x0000000000037919 */ /* 0x002e620000002100 */
[----:B------:R-:W-:Y:S01]  /*1440*/  ULDC.64 UR4, c[0x0][0x280] ;  /* 0x0000a00000047ab9 */ /* 0x000fe20000000a00 */
[----:B0-----:R-:W0:Y:S01]  /*1450*/  S2R R5, SR_CTAID.Y ;  /* 0x0000000000057919 */ /* 0x001e220000002600 */
[----:B------:R-:W2:Y:S01]  /*1460*/  S2R R13, SR_CTAID.X ;  /* 0x00000000000d7919 */ /* 0x000ea20000002500 */
[----:B-1----:R-:W-:-:S04]  /*1470*/  SHF.R.S32.HI R2, RZ, 0x1f, R3 ;  /* 0x0000001fff027819 */ /* 0x002fc80000011403 */
[----:B------:R-:W-:Y:S01]  /*1480*/  LEA.HI R2, R2, R3, RZ, 0x7 ;  /* 0x0000000302027211 */ /* 0x000fe200078f38ff */
[----:B0-----:R-:W-:-:S03]  /*1490*/  IMAD.SHL.U32 R5, R5, 0x40, RZ ;  /* 0x0000004005057824 */ /* 0x001fc600078e00ff */
[----:B------:R-:W-:Y:S01]  /*14a0*/  LOP3.LUT R2, R2, 0xffffff80, RZ, 0xc0, !PT ;  /* 0xffffff8002027812 */ /* 0x000fe200078ec0ff */
[----:B--2---:R-:W-:Y:S01]  /*14b0*/  IMAD.SHL.U32 R10, R13, 0x80, RZ ;  /* 0x000000800d0a7824 */ /* 0x004fe200078e00ff */
[----:B------:R-:W-:-:S03]  /*14c0*/  ISETP.GE.AND P0, PT, R5, UR5, PT ;  /* 0x0000000505007c0c */ /* 0x000fc6000bf06270 */
[----:B------:R-:W-:Y:S01]  /*14d0*/  IMAD.IADD R2, R3, 0x1, -R2 ;  /* 0x0000000103027824 */ /* 0x000fe200078e0a02 */
[----:B------:R-:W-:-:S04]  /*14e0*/  ISETP.GE.OR P0, PT, R10, UR4, P0 ;  /* 0x000000040a007c0c */ /* 0x000fc80008706670 */
[----:B------:R-:W-:-:S04]  /*14f0*/  SHF.R.S32.HI R3, RZ, 0x1f, R2 ;  /* 0x0000001fff037819 */ /* 0x000fc80000011402 */
[----:B------:R-:W-:-:S04]  /*1500*/  LEA.HI R4, R3, R2, RZ, 0x2 ;  /* 0x0000000203047211 */ /* 0x000fc800078f10ff */
[--C-:B------:R-:W-:Y:S02]  /*1510*/  SHF.R.S32.HI R16, RZ, 0x2, R4.reuse ;  /* 0x00000002ff107819 */ /* 0x100fe40000011404 */
[----:B------:R-:W-:-:S04]  /*1520*/  SHF.R.S32.HI R7, RZ, 0x1f, R4 ;  /* 0x0000001fff077819 */ /* 0x000fc80000011404 */
[----:B------:R-:W-:-:S04]  /*1530*/  LEA.HI R7, R7, R16, RZ, 0x3 ;  /* 0x0000001007077211 */ /* 0x000fc800078f18ff */
[----:B------:R-:W-:Y:S01]  /*1540*/  LOP3.LUT R17, R7, 0xfffffff8, RZ, 0xc0, !PT ;  /* 0xfffffff807117812 */ /* 0x000fe200078ec0ff */
[----:B------:R-:W-:Y:S06]  /*1550*/  @P0 EXIT ;  /* 0x000000000000094d */ /* 0x000fec0003800000 */
[----:B------:R-:W0:Y:S01]  /*1560*/  LDC.64 R6, c[0x0][0x658] ;  /* 0x00019600ff067b82 */ /* 0x000e220000000a00 */
[----:B------:R-:W-:Y:S01]  /*1570*/  IMAD.IADD R16, R16, 0x1, -R17 ;  /* 0x0000000110107824 */ /* 0x000fe200078e0a11 */
[----:B------:R-:W-:Y:S02]  /*1580*/  LOP3.LUT R9, R4, 0x7ffffffc, RZ, 0xc0, !PT ;  /* 0x7ffffffc04097812 */ /* 0x000fe400078ec0ff */
[----:B------:R-:W-:Y:S02]  /*1590*/  LEA.HI R3, R3, R2, RZ, 0x5 ;  /* 0x0000000203037211 */ /* 0x000fe400078f28ff */
[----:B------:R-:W-:Y:S01]  /*15a0*/  SHF.R.S32.HI R17, RZ, 0x1f, R16 ;  /* 0x0000001fff117819 */ /* 0x000fe20000011410 */
[----:B------:R-:W-:Y:S01]  /*15b0*/  IMAD.IADD R9, R2, 0x1, -R9 ;  /* 0x0000000102097824 */ /* 0x000fe200078e0a09 */
[----:B------:R-:W-:Y:S02]  /*15c0*/  SHF.R.S32.HI R11, RZ, 0x5, R3 ;  /* 0x00000005ff0b7819 */ /* 0x000fe40000011403 */
[----:B---3-5:R-:W-:Y:S01]  /*15d0*/  FSETP.NEU.AND P1, PT, R14, RZ, PT ;  /* 0x000000ff0e00720b */ /* 0x028fe20003f2d000 */
[----:B------:R-:W-:-:S02]  /*15e0*/  IMAD.SHL.U32 R8, R9, 0x2, RZ ;  /* 0x0000000209087824 */ /* 0x000fc400078e00ff */
[----:B------:R-:W-:-:S03]  /*15f0*/  IMAD.WIDE R2, R13, 0x80, R16 ;  /* 0x000000800d027825 */ /* 0x000fc600078e0210 */
[----:B------:R-:W-:Y:S01]  /*1600*/  IADD3 R4, P0, R5, R8, RZ ;  /* 0x0000000805047210 */ /* 0x000fe20007f1e0ff */
[C---:B------:R-:W-:Y:S01]  /*1610*/  IMAD R9, R11.reuse, -0x10, -R10 ;  /* 0xfffffff00b097824 */ /* 0x040fe200078e0a0a */
[----:B------:R-:W-:Y:S01]  /*1620*/  SHF.R.S32.HI R10, RZ, 0x1f, R8 ;  /* 0x0000001fff0a7819 */ /* 0x000fe20000011408 */
[----:B------:R-:W-:Y:S01]  /*1630*/  IMAD.WIDE R2, R11, 0x10, R2 ;  /* 0x000000100b027825 */ /* 0x000fe200078e0202 */
[----:B----4-:R-:W-:Y:S02]  /*1640*/  IADD3 R15, -R8, UR5, -R5 ;  /* 0x00000005080f7c10 */ /* 0x010fe4000fffe905 */
[----:B------:R-:W-:Y:S01]  /*1650*/  LEA.HI.X.SX32 R5, R5, R10, 0x1, P0 ;  /* 0x0000000a05057211 */ /* 0x000fe200000f0eff */
[-C--:B0-----:R-:W-:Y:S01]  /*1660*/  IMAD R8, R3, R6.reuse, RZ ;  /* 0x0000000603087224 */ /* 0x081fe200078e02ff */
[----:B------:R-:W-:Y:S01]  /*1670*/  IADD3 R16, R9, UR4, -R16 ;  /* 0x0000000409107c10 */ /* 0x000fe2000fffe810 */
[----:B------:R-:W-:Y:S01]  /*1680*/  IMAD.SHL.U32 R20, R6, 0x8, RZ ;  /* 0x0000000806147824 */ /* 0x000fe200078e00ff */
[----:B------:R-:W-:Y:S01]  /*1690*/  ISETP.GT.AND P4, PT, R15, RZ, PT ;  /* 0x000000ff0f00720c */ /* 0x000fe20003f84270 */
[----:B------:R-:W-:Y:S01]  /*16a0*/  IMAD.WIDE.U32 R10, R2, R6, R4 ;  /* 0x00000006020a7225 */ /* 0x000fe200078e0004 */
[----:B------:R-:W-:-:S02]  /*16b0*/  SHF.L.U64.HI R19, R6, 0x3, R7 ;  /* 0x0000000306137819 */ /* 0x000fc40000010207 */
[----:B------:R-:W-:Y:S01]  /*16c0*/  P2R R9, PR, RZ, 0x10 ;  /* 0x00000010ff097803 */ /* 0x000fe20000000000 */
[----:B------:R-:W-:Y:S01]  /*16d0*/  IMAD R13, R2, R7, R8 ;  /* 0x00000007020d7224 */ /* 0x000fe200078e0208 */
[----:B------:R-:W-:Y:S01]  /*16e0*/  ISETP.GT.AND P0, PT, R16, RZ, P4 ;  /* 0x000000ff1000720c */ /* 0x000fe20002704270 */
[C---:B------:R-:W-:Y:S01]  /*16f0*/  IMAD.SHL.U32 R17, R6.reuse, 0x40, RZ ;  /* 0x0000004006117824 */ /* 0x040fe200078e00ff */
[----:B------:R-:W-:Y:S01]  /*1700*/  SHF.L.U64.HI R18, R6, 0x6, R7 ;  /* 0x0000000606127819 */ /* 0x000fe20000010207 */
[----:B------:R-:W-:Y:S01]  /*1710*/  IMAD.IADD R13, R11, 0x1, R13 ;  /* 0x000000010b0d7824 */ /* 0x000fe200078e020d */
[----:B------:R-:W-:Y:S09]  /*1720*/  @!P1 BRA `(.L_x_22) ;  /* 0x0000003000209947 */ /* 0x000ff20003800000 */
[----:B------:R-:W-:Y:S01]  /*1730*/  ULDC.64 UR6, c[0x0][0x630] ;  /* 0x00018c0000067ab9 */ /* 0x000fe20000000a00 */
[----:B------:R-:W-:Y:S01]  /*1740*/  ULDC.64 UR8, c[0x0][0x628] ;  /* 0x00018a0000087ab9 */ /* 0x000fe20000000a00 */
[----:B------:R-:W-:Y:S01]  /*1750*/  IMAD R21, R3, UR6, RZ ;  /* 0x0000000603157c24 */ /* 0x000fe2000f8e02ff */
[----:B------:R-:W-:Y:S01]  /*1760*/  ULDC.64 UR4, c[0x0][0x650] ;  /* 0x0001940000047ab9 */ /* 0x000fe20000000a00 */
[----:B------:R-:W-:-:S04]  /*1770*/  IMAD.WIDE.U32 R8, R2, UR6, R4 ;  /* 0x0000000602087c25 */ /* 0x000fc8000f8e0004 */
[----:B------:R-:W-:Y:S01]  /*1780*/  IMAD R21, R2, UR7, R21 ;  /* 0x0000000702157c24 */ /* 0x000fe2000f8e0215 */
[----:B------:R-:W-:-:S03]  /*1790*/  LEA R6, P1, R8, UR8, 0x2 ;  /* 0x0000000808067c11 */ /* 0x000fc6000f8210ff */
[----:B------:R-:W-:-:S05]  /*17a0*/  IMAD.IADD R7, R9, 0x1, R21 ;  /* 0x0000000109077824 */ /* 0x000fca00078e0215 */
[----:B------:R-:W-:-:S05]  /*17b0*/  LEA.HI.X R7, R8, UR9, R7, 0x2, P1 ;  /* 0x0000000908077c11 */ /* 0x000fca00088f1407 */
[----:B------:R-:W2:Y:S01]  /*17c0*/  @P0 LDG.E.LTC128B R11, desc[UR12][R6.64] ;  /* 0x0000000c060b0981 */ /* 0x000ea2000c1e1920 */
[----:B------:R-:W-:Y:S01]  /*17d0*/  ISETP.GT.AND P3, PT, R15, 0x1, PT ;  /* 0x000000010f00780c */ /* 0x000fe20003f64270 */
[----:B------:R-:W-:Y:S01]  /*17e0*/  BSSY B0, `(.L_x_23) ;  /* 0x000000d000007945 */ /* 0x000fe20003800000 */
[----:B------:R-:W-:Y:S02]  /*17f0*/  LEA R8, P2, R10, UR4, 0x2 ;  /* 0x000000040a087c11 */ /* 0x000fe4000f8410ff */
[----:B------:R-:W-:Y:S02]  /*1800*/  ISETP.GT.AND P1, PT, R16, RZ, P3 ;  /* 0x000000ff1000720c */ /* 0x000fe40001f24270 */
[----:B--2---:R-:W-:Y:S01]  /*1810*/  LOP3.LUT R9, R11, 0xffffe000, RZ, 0xc0, !PT ;  /* 0xffffe0000b097812 */ /* 0x004fe200078ec0ff */
[----:B------:R-:W-:-:S04]  /*1820*/  IMAD.MOV.U32 R22, RZ, RZ, R11 ;  /* 0x000000ffff167224 */ /* 0x000fc800078e000b */
[----:B------:R-:W-:-:S04]  /*1830*/  FMUL R9, R9, R14 ;  /* 0x0000000e09097220 */ /* 0x000fc80000400000 */
[----:B------:R-:W-:Y:S01]  /*1840*/  FFMA R23, R56, R0, R9 ;  /* 0x0000000038177223 */ /* 0x000fe20000000009 */
[----:B------:R-:W-:Y:S02]  /*1850*/  P2R R9, PR, RZ, 0x8 ;  /* 0x00000008ff097803 */ /* 0x000fe40000000000 */
[----:B------:R-:W-:Y:S02]  /*1860*/  LEA.HI.X R9, R10, UR5, R13, 0x2, P2 ;  /* 0x000000050a097c11 */ /* 0x000fe400090f140d */
[----:B------:R-:W-:-:S05]  /*1870*/  F2FP.TF32.F32.PACK_B R23, R23 ;  /* 0x00000017ff17723e */ /* 0x000fca00024050ff */
[----:B------:R0:W-:Y:S01]  /*1880*/  @P0 STG.E desc[UR12][R8.64], R23 ;  /* 0x0000001708000986 */ /* 0x0001e2000c10190c */
[----:B------:R-:W-:Y:S05]  /*1890*/  @!P1 BRA `(.L_x_24) ;  /* 0x0000000000049947 */ /* 0x000fea0003800000 */
[----:B------:R1:W5:Y:S02]  /*18a0*/  LDG.E.LTC128B R22, desc[UR12][R6.64+0x4] ;  /* 0x0000040c06167981 */ /* 0x000364000c1e1920 */
.L_x_24:
[----:B------:R-:W-:Y:S05]  /*18b0*/  BSYNC B0 ;  /* 0x0000000000007941 */ /* 0x000fea0003800000 */
.L_x_23:
[----:B------:R-:W-:Y:S01]  /*18c0*/  USHF.L.U32 UR4, UR6, 0x3, URZ ;  /* 0x0000000306047899 */ /* 0x000fe2000800063f */
[----:B0----5:R-:W-:Y:S01]  /*18d0*/  LOP3.LUT R23, R22, 0xffffe000, RZ, 0xc0, !PT ;  /* 0xffffe00016177812 */ /* 0x021fe200078ec0ff */
[----:B------:R-:W-:Y:S01]  /*18e0*/  USHF.L.U64.HI UR5, UR6, 0x3, UR7 ;  /* 0x0000000306057899 */ /* 0x000fe20008010207 */
[----:B------:R-:W-:-:S03]  /*18f0*/  ISETP.GT.AND P0, PT, R16, 0x8, P4 ;  /* 0x000000081000780c */ /* 0x000fc60002704270 */
[----:B------:R-:W-:Y:S02]  /*1900*/  IMAD.U32 R10, RZ, RZ, UR4 ;  /* 0x00000004ff0a7e24 */ /* 0x000fe4000f8e00ff */
[----:B------:R-:W-:Y:S01]  /*1910*/  FMUL R56, R23, R14 ;  /* 0x0000000e17387220 */ /* 0x000fe20000400000 */
[----:B------:R-:W-:-:S03]  /*1920*/  IMAD.U32 R11, RZ, RZ, UR5 ;  /* 0x00000005ff0b7e24 */ /* 0x000fc6000f8e00ff */
[----:B------:R-:W-:Y:S01]  /*1930*/  FFMA R57, R57, R0, R56 ;  /* 0x0000000039397223 */ /* 0x000fe20000000038 */
[----:B------:R-:W-:-:S04]  /*1940*/  IMAD.WIDE.U32 R12, R2, UR6, R10 ;  /* 0x00000006020c7c25 */ /* 0x000fc8000f8e000a */
[----:B------:R-:W-:Y:S02]  /*1950*/  F2FP.TF32.F32.PACK_B R57, R57 ;  /* 0x00000039ff39723e */ /* 0x000fe400024050ff */
[----:B------:R-:W-:-:S03]  /*1960*/  IADD3 R23, P2, R4, R12, RZ ;  /* 0x0000000c04177210 */ /* 0x000fc60007f5e0ff */
[----:B------:R0:W-:Y:S01]  /*1970*/  @P1 STG.E desc[UR12][R8.64+0x4], R57 ;  /* 0x0000043908001986 */ /* 0x0001e2000c10190c */
[----:B------:R-:W-:Y:S02]  /*1980*/  IADD3.X R56, R5, R21, R13, P2, !PT ;  /* 0x0000001505387210 */ /* 0x000fe400017fe40d */
[----:B------:R-:W-:-:S04]  /*1990*/  LEA R12, P2, R23, UR8, 0x2 ;  /* 0x00000008170c7c11 */ /* 0x000fc8000f8410ff */
[----:B------:R-:W-:-:S05]  /*19a0*/  LEA.HI.X R13, R23, UR9, R56, 0x2, P2 ;  /* 0x00000009170d7c11 */ /* 0x000fca00090f1438 */
[----:B------:R-:W2:Y:S01]  /*19b0*/  @P0 LDG.E.LTC128B R22, desc[UR12][R12.64] ;  /* 0x0000000c0c160981 */ /* 0x000ea2000c1e1920 */
[C---:B------:R-:W-:Y:S01]  /*19c0*/  IMAD.SHL.U32 R23, R20.reuse, 0x4, RZ ;  /* 0x0000000414177824 */ /* 0x040fe200078e00ff */
[----:B------:R-:W-:Y:S01]  /*19d0*/  SHF.L.U64.HI R19, R20, 0x2, R19 ;  /* 0x0000000214137819 */ /* 0x000fe20000010213 */
[----:B------:R-:W-:Y:S01]  /*19e0*/  BSSY B0, `(.L_x_25) ;  /* 0x000000b000007945 */ /* 0x000fe20003800000 */
[----:B------:R-:W-:Y:S02]  /*19f0*/  ISETP.GT.AND P1, PT, R16, 0x8, P3 ;  /* 0x000000081000780c */ /* 0x000fe40001f24270 */
[----:B------:R-:W-:Y:S02]  /*1a00*/  IADD3 R20, P2, R23, R8, RZ ;  /* 0x0000000817147210 */ /* 0x000fe40007f5e0ff */
[----:B--2---:R-:W-:-:S05]  /*1a10*/  LOP3.LUT R21, R22, 0xffffe000, RZ, 0xc0, !PT ;  /* 0xffffe00016157812 */ /* 0x004fca00078ec0ff */
[----:B------:R-:W-:-:S04]  /*1a20*/  FMUL R21, R21, R14 ;  /* 0x0000000e15157220 */ /* 0x000fc80000400000 */
[----:B------:R-:W-:Y:S01]  /*1a30*/  FFMA R89, R58, R0, R21 ;  /* 0x000000003a597223 */ /* 0x000fe20000000015 */
[----:B------:R-:W-:-:S04]  /*1a40*/  IMAD.X R21, R19, 0x1, R9, P2 ;  /* 0x0000000113157824 */ /* 0x000fc800010e0609 */
[----:B------:R-:W-:-:S05]  /*1a50*/  F2FP.TF32.F32.PACK_B R89, R89 ;  /* 0x00000059ff59723e */ /* 0x000fca00024050ff */
[----:B------:R0:W-:Y:S01]  /*1a60*/  @P0 STG.E desc[UR12][R20.64], R89 ;  /* 0x0000005914000986 */ /* 0x0001e2000c10190c */
[----:B------:R-:W-:Y:S05]  /*1a70*/  @!P1 BRA `(.L_x_26) ;  /* 0x0000000000049947 */ /* 0x000fea0003800000 */
[----:B------:R2:W5:Y:S02]  /*1a80*/  LDG.E.LTC128B R22, desc[UR12][R12.64+0x4] ;  /* 0x0000040c0c167981 */ /* 0x000564000c1e1920 */
.L_x_26:
[----:B------:R-:W-:Y:S05]  /*1a90*/  BSYNC B0 ;  /* 0x0000000000007941 */ /* 0x000fea0003800000 */
.L_x_25:
[----:B0----5:R-:W-:Y:S01]  /*1aa0*/  LOP3.LUT R57, R22, 0xffffe000, RZ, 0xc0, !PT ;  /* 0xffffe00016397812 */ /* 0x021fe200078ec0ff */
[----:B------:R-:W-:Y:S01]  /*1ab0*/  BSSY B0, `(.L_x_27) ;  /* 0x000000a000007945 */ /* 0x000fe20003800000 */
[----:B------:R-:W-:-:S03]  /*1ac0*/  ISETP.GT.AND P3, PT, R15, 0x8, PT ;  /* 0x000000080f00780c */ /* 0x000fc60003f64270 */
[----:B------:R-:W-:Y:S01]  /*1ad0*/  FMUL R56, R57, R14 ;  /* 0x0000000e39387220 */ /* 0x000fe20000400000 */
[----:B------:R-:W-:-:S03]  /*1ae0*/  ISETP.GT.AND P0, PT, R16, RZ, P3 ;  /* 0x000000ff1000720c */ /* 0x000fc60001f04270 */
[----:B------:R-:W-:Y:S01]  /*1af0*/  FFMA R59, R59, R0, R56 ;  /* 0x000000003b3b7223 */ /* 0x000fe20000000038 */
[----:B------:R-:W-:-:S04]  /*1b00*/  P2R R56, PR, RZ, 0x8 ;  /* 0x00000008ff387803 */ /* 0x000fc80000000000 */
[----:B------:R-:W-:-:S05]  /*1b10*/  F2FP.TF32.F32.PACK_B R59, R59 ;  /* 0x0000003bff3b723e */ /* 0x000fca00024050ff */
[----:B------:R0:W-:Y:S01]  /*1b20*/  @P1 STG.E desc[UR12][R20.64+0x4], R59 ;  /* 0x0000043b14001986 */ /* 0x0001e2000c10190c */
[----:B------:R-:W-:Y:S05]  /*1b30*/  @!P0 BRA `(.L_x_28) ;  /* 0x0000000000048947 */ /* 0x000fea0003800000 */
[----:B------:R3:W5:Y:S02]  /*1b40*/  LDG.E.LTC128B R22, desc[UR12][R6.64+0x20] ;  /* 0x0000200c06167981 */ /* 0x000764000c1e1920 */
.L_x_28:
[----:B------:R-:W-:Y:S05]  /*1b50*/  BSYNC B0 ;  /* 0x0000000000007941 */ /* 0x000fea0003800000 */
.L_x_27:
[----:B-----5:R-:W-:Y:S01]  /*1b60*/  LOP3.LUT R57, R22, 0xffffe000, RZ, 0xc0, !PT ;  /* 0xffffe00016397812 */ /* 0x020fe200078ec0ff */
[----:B------:R-:W-:Y:S01]  /*1b70*/  BSSY B0, `(.L_x_29) ;  /* 0x000000a000007945 */ /* 0x000fe20003800000 */
[----:B------:R-:W-:-:S03]  /*1b80*/  ISETP.GT.AND P2, PT, R15, 0x9, PT ;  /* 0x000000090f00780c */ /* 0x000fc60003f44270 */
[----:B------:R-:W-:Y:S01]  /*1b90*/  FMUL R57, R57, R14 ;  /* 0x0000000e39397220 */ /* 0x000fe20000400000 */
[----:B------:R-:W-:Y:S02]  /*1ba0*/  ISETP.GT.AND P1, PT, R16, RZ, P2 ;  /* 0x000000ff1000720c */ /* 0x000fe40001724270 */
[----:B------:R-:W-:Y:S01]  /*1bb0*/  P2R R56, PR, RZ, 0x4 ;  /* 0x00000004ff387803 */ /* 0x000fe20000000000 */
[----:B------:R-:W-:-:S05]  /*1bc0*/  FFMA R57, R60, R0, R57 ;  /* 0x000000003c397223 */ /* 0x000fca0000000039 */
[----:B------:R-:W-:-:S05]  /*1bd0*/  F2FP.TF32.F32.PACK_B R57, R57 ;  /* 0x00000039ff39723e */ /* 0x000fca00024050ff */
[----:B------:R4:W-:Y:S01]  /*1be0*/  @P0 STG.E desc[UR12][R8.64+0x20], R57 ;  /* 0x0000203908000986 */ /* 0x0009e2000c10190c */
[----:B------:R-:W-:Y:S05]  /*1bf0*/  @!P1 BRA `(.L_x_30) ;  /* 0x0000000000049947 */ /* 0x000fea0003800000 */
[----:B------:R0:W5:Y:S02]  /*1c00*/  LDG.E.LTC128B R22, desc[UR12][R6.64+0x24] ;  /* 0x0000240c06167981 */ /* 0x000164000c1e1920 */
.L_x_30:
[----:B------:R-:W-:Y:S05]  /*1c10*/  BSYNC B0 ;  /* 0x0000000000007941 */ /* 0x000fea0003800000 */
.L_x_29:
[----:B----45:R-:W-:Y:S01]  /*1c20*/  LOP3.LUT R57, R22, 0xffffe000, RZ, 0xc0, !PT ;  /* 0xffffe00016397812 */ /* 0x030fe200078ec0ff */
[----:B------:R-:W-:Y:S01]  /*1c30*/  BSSY B0, `(.L_x_31) ;  /* 0x0000008000007945 */ /* 0x000fe20003800000 */
[----:B------:R-:W-:-:S03]  /*1c40*/  ISETP.GT.AND P0, PT, R16, 0x8, P3 ;  /* 0x000000081000780c */ /* 0x000fc60001f04270 */
[----:B------:R-:W-:-:S04]  /*1c50*/  FMUL R56, R57, R14 ;  /* 0x0000000e39387220 */ /* 0x000fc80000400000 */
[----:B------:R-:W-:-:S05]  /*1c60*/  FFMA R61, R61, R0, R56 ;  /* 0x000000003d3d7223 */ /* 0x000fca0000000038 */
[----:B------:R-:W-:-:S05]  /*1c70*/  F2FP.TF32.F32.PACK_B R61, R61 ;  /* 0x0000003dff3d723e */ /* 0x000fca00024050ff */
[----:B------:R4:W-:Y:S01]  /*1c80*/  @P1 STG.E desc[UR12][R8.64+0x24], R61 ;  /* 0x0000243d08001986 */ /* 0x0009e2000c10190c */
[----:B------:R-:W-:Y:S05]  /*1c90*/  @!P0 BRA `(.L_x_32) ;  /* 0x0000000000048947 */ /* 0x000fea0003800000 */
[----:B------:R0:W5:Y:S02]  /*1ca0*/  LDG.E.LTC128B R22, desc[UR12][R12.64+0x20] ;  /* 0x0000200c0c167981 */ /* 0x000164000c1e1920 */
.L_x_32:
[----:B------:R-:W-:Y:S05]  /*1cb0*/  BSYNC B0 ;  /* 0x0000000000007941 */ /* 0x000fea0003800000 */
.L_x_31:
[----:B-----5:R-:W-:Y:S01]  /*1cc0*/  LOP3.LUT R57, R22, 0xffffe000, RZ, 0xc0, !PT ;  /* 0xffffe00016397812 */ /* 0x020fe200078ec0ff */
[----:B------:R-:W-:Y:S01]  /*1cd0*/  BSSY B0, `(.L_x_33) ;  /* 0x0000009000007945 */ /* 0x000fe20003800000 */
[----:B------:R-:W-:-:S03]  /*1ce0*/  ISETP.GT.AND P1, PT, R16, 0x8, P2 ;  /* 0x000000081000780c */ /* 0x000fc60001724270 */
[----:B------:R-:W-:-:S04]  /*1cf0*/  FMUL R57, R57, R14 ;  /* 0x0000000e39397220 */ /* 0x000fc80000400000 */
[----:B0-----:R-:W-:Y:S01]  /*1d00*/  FFMA R59, R62, R0, R57 ;  /* 0x000000003e3b7223 */ /* 0x001fe20000000039 */
[----:B------:R-:W-:-:S04]  /*1d10*/  IMAD.SHL.U32 R57, R17, 0x4, RZ ;  /* 0x0000000411397824 */ /* 0x000fc800078e00ff */
[----:B------:R-:W-:-:S05]  /*1d20*/  F2FP.TF32.F32.PACK_B R59, R59 ;  /* 0x0000003bff3b723e */ /* 0x000fca00024050ff */
[----:B------:R0:W-:Y:S01]  /*1d30*/  @P0 STG.E desc[UR12][R20.64+0x20], R59 ;  /* 0x0000203b14000986 */ /* 0x0001e2000c10190c */
[----:B------:R-:W-:Y:S05]  /*1d40*/  @!P1 BRA `(.L_x_34) ;  /* 0x0000000000049947 */ /* 0x000fea0003800000 */
[----:B------:R0:W5:Y:S02]  /*1d50*/  LDG.E.LTC128B R22, desc[UR12][R12.64+0x24] ;  /* 0x0000240c0c167981 */ /* 0x000164000c1e1920 */
.L_x_34:
[----:B------:R-:W-:Y:S05]  /*1d60*/  BSYNC B0 ;  /* 0x0000000000007941 */ /* 0x000fea0003800000 */
.L_x_33:
[----:B0----5:R-:W-:Y:S01]  /*1d70*/  LOP3.LUT R59, R22, 0xffffe000, RZ, 0xc0, !PT ;  /* 0xffffe000163b7812 */ /* 0x021fe200078ec0ff */
[----:B------:R-:W-:Y:S01]  /*1d80*/  BSSY B0, `(.L_x_35) ;  /* 0x000000d000007945 */ /* 0x000fe20003800000 */
[----:B------:R-:W-:Y:S02]  /*1d90*/  SHF.L.U64.HI R17, R17, 0x2, R18 ;  /* 0x0000000211117819 */ /* 0x000fe40000010212 */
[----:B------:R-:W-:Y:S01]  /*1da0*/  IADD3 R18, P0, P2, R57, R8, R23 ;  /* 0x0000000839127210 */ /* 0x000fe20007a1e017 */
[----:B------:R-:W-:Y:S01]  /*1db0*/  FMUL R56, R59, R14 ;  /* 0x0000000e3b387220 */ /* 0x000fe20000400000 */
[----:B------:R-:W-:Y:S02]  /*1dc0*/  ISETP.GT.AND P3, PT, R15, 0x10, PT ;  /* 0x000000100f00780c */ /* 0x000fe40003f64270 */
[----:B------:R-:W-:Y:S01]  /*1dd0*/  IADD3.X R19, R17, R9, R19, P0, P2 ;  /* 0x0000000911137210 */ /* 0x000fe200007e4413 */
[----:B------:R-:W-:Y:S01]  /*1de0*/  FFMA R63, R63, R0, R56 ;  /* 0x000000003f3f7223 */ /* 0x000fe20000000038 */
[----:B------:R-:W-:-:S02]  /*1df0*/  ISETP.GT.AND P0, PT, R16, RZ, P3 ;  /* 0x000000ff1000720c */ /* 0x000fc40001f04270 */
[----:B------:R-:W-:Y:S02]  /*1e00*/  P2R R23, PR, RZ, 0x8 ;  /* 0x00000008ff177803 */ /* 0x000fe40000000000 */
[----:B------:R-:W-:-:S05]  /*1e10*/  F2FP.TF32.F32.PACK_B R63, R63 ;  /* 0x0000003fff3f723e */ /* 0x000fca00024050ff */
[----:B------:R0:W-:Y:S04]  /*1e20*/  @P1 STG.E desc[UR12][R20.64+0x24], R63 ;  /* 0x0000243f14001986 */ /* 0x0001e8000c10190c */
[----:B------:R-:W-:Y:S05]  /*1e30*/  @!P0 BRA `(.L_x_36) ;  /* 0x0000000000048947 */ /* 0x000fea0003800000 */
[----:B------:R0:W5:Y:S02]  /*1e40*/  LDG.E.LTC128B R22, desc[UR12][R6.64+0x40] ;  /* 0x0000400c06167981 */ /* 0x000164000c1e1920 */
.L_x_36:
[----:B------:R-:W-:Y:S05]  /*1e50*/  BSYNC B0 ;  /* 0x0000000000007941 */ /* 0x000fea0003800000 */
.L_x_35:
[----:B-----5:R-:W-:Y:S01]  /*1e60*/  LOP3.LUT R23, R22, 0xffffe000, RZ, 0xc0, !PT ;  /* 0xffffe00016177812 */ /* 0x020fe200078ec0ff */
[----:B------:R-:W-:Y:S01]  /*1e70*/  BSSY B0, `(.L_x_37) ;  /* 0x000000a000007945 */ /* 0x000fe20003800000 */
[----:B------:R-:W-:-:S03]  /*1e80*/  ISETP.GT.AND P1, PT, R15, 0x11, PT ;  /* 0x000000110f00780c */ /* 0x000fc60003f24270 */
[----:B------:R-:W-:-:S04]  /*1e90*/  FMUL R23, R23, R14 ;  /* 0x0000000e17177220 */ /* 0x000fc80000400000 */
[----:B------:R-:W-:-:S05]  /*1ea0*/  FFMA R23, R64, R0, R23 ;  /* 0x0000000040177223 */ /* 0x000fca0000000017 */
[----:B------:R-:W-:-:S05]  /*1eb0*/  F2FP.TF32.F32.PACK_B R23, R23 ;  /* 0x00000017ff17723e */ /* 0x000fca00024050ff */
[----:B------:R1:W-:Y:S01]  /*1ec0*/  @P0 STG.E desc[UR12][R8.64+0x40], R23 ;  /* 0x0000401708000986 */ /* 0x0003e2000c10190c */
[----:B------:R-:W-:Y:S02]  /*1ed0*/  ISETP.GT.AND P0, PT, R16, RZ, P1 ;  /* 0x000000ff1000720c */ /* 0x000fe40000f04270 */
[----:B-1----:R-:W-:-:S11]  /*1ee0*/  P2R R23, PR, RZ, 0x2 ;  /* 0x00000002ff177803 */ /* 0x002fd60000000000 */
[----:B------:R-:W-:Y:S05]  /*1ef0*/  @!P0 BRA `(.L_x_38) ;  /* 0x0000000000048947 */ /* 0x000fea0003800000 */
[----:B------:R1:W5:Y:S02]  /*1f00*/  LDG.E.LTC128B R22, desc[UR12][R6.64+0x44] ;  /* 0x0000440c06167981 */ /* 0x000364000c1e1920 */
.L_x_38:
[----:B------:R-:W-:Y:S05]  /*1f10*/  BSYNC B0 ;  /* 0x0000000000007941 */ /* 0x000fea0003800000 */
.L_x_37:
[----:B-----5:R-:W-:Y:S01]  /*1f20*/  LOP3.LUT R23, R22, 0xffffe000, RZ, 0xc0, !PT ;  /* 0xffffe00016177812 */ /* 0x020fe200078ec0ff */
[----:B------:R-:W-:Y:S04]  /*1f30*/  BSSY B0, `(.L_x_39) ;  /* 0x0000008000007945 */ /* 0x000fe80003800000 */
[----:B------:R-:W-:-:S04]  /*1f40*/  FMUL R56, R23, R14 ;  /* 0x0000000e17387220 */ /* 0x000fc80000400000 */
[----:B------:R-:W-:-:S05]  /*1f50*/  FFMA R65, R65, R0, R56 ;  /* 0x0000000041417223 */ /* 0x000fca0000000038 */
[----:B------:R-:W-:-:S05]  /*1f60*/  F2FP.TF32.F32.PACK_B R65, R65 ;  /* 0x00000041ff41723e */ /* 0x000fca00024050ff */
[----:B------:R0:W-:Y:S01]  /*1f70*/  @P0 STG.E desc[UR12][R8.64+0x44], R65 ;  /* 0x0000444108000986 */ /* 0x0001e2000c10190c */
[----:B------:R-:W-:-:S13]  /*1f80*/  ISETP.GT.AND P0, PT, R16, 0x8, P3 ;  /* 0x000000081000780c */ /* 0x000fda0001f04270 */
[----:B0-----:R-:W-:Y:S05]  /*1f90*/  @!P0 BRA `(.L_x_40) ;  /* 0x0000000000048947 */ /* 0x001fea0003800000 */
[----:B------:R0:W5:Y:S02]  /*1fa0*/  LDG.E.LTC128B R22, desc[UR12][R12.64+0x40] ;  /* 0x0000400c0c167981 */ /* 0x000164000c1e1920 */
.L_x_40:
[----:B------:R-:W-:Y:S05]  /*1fb0*/  BSYNC B0 ;  /* 0x0000000000007941 */ /* 0x000fea0003800000 */
.L_x_39:
[----:B-----5:R-:W-:Y:S01]  /*1fc0*/  LOP3.LUT R23, R22, 0xffffe000, RZ, 0xc0, !PT ;  /* 0xffffe00016177812 */ /* 0x020fe200078ec0ff */
[----:B------:R-:W-:Y:S01]  /*1fd0*/  BSSY B0, `(.L_x_41) ;  /* 0x000000b000007945 */ /* 0x000fe20003800000 */
[----:B------:R-:W-:-:S03]  /*1fe0*/  IMAD.MOV.U32 R56, RZ, RZ, R22 ;  /* 0x000000ffff387224 */ /* 0x000fc600078e0016 */
[----:B------:R-:W-:-:S04]  /*1ff0*/  FMUL R23, R23, R14 ;  /* 0x0000000e17177220 */ /* 0x000fc80000400000 */
[----:B----4-:R-:W-:-:S05]  /*2000*/  FFMA R61, R66, R0, R23 ;  /* 0x00000000423d7223 */ /* 0x010fca0000000017 */
[----:B------:R-:W-:-:S05]  /*2010*/  F2FP.TF32.F32.PACK_B R61, R61 ;  /* 0x0000003dff3d723e */ /* 0x000fca00024050ff */
[----:B------:R4:W-:Y:S01]  /*2020*/  @P0 STG.E desc[UR12][R20.64+0x40], R61 ;  /* 0x0000403d14000986 */ /* 0x0009e2000c10190c */
[----:B------:R-:W-:-:S05]  /*2030*/  IADD3 R59, P0, R2, 0x40, RZ ;  /* 0x00000040023b7810 */ /* 0x000fca0007f1e0ff */
[----:B------:R-:W-:Y:S01]  /*2040*/  IMAD.X R23, RZ, RZ, R3, P0 ;  /* 0x000000ffff177224 */ /* 0x000fe200000e0603 */
[----:B------:R-:W-:-:S13]  /*2050*/  ISETP.GT.AND P0, PT, R16, 0x8, P1 ;  /* 0x000000081000780c */ /* 0x000fda0000f04270 */
[----:B----4-:R-:W-:Y:S05]  /*2060*/  @!P0 BRA `(.L_x_42) ;  /* 0x0000000000048947 */ /* 0x010fea0003800000 */
[----:B------:R4:W5:Y:S02]  /*2070*/  LDG.E.LTC128B R56, desc[UR12][R12.64+0x44] ;  /* 0x0000440c0c387981 */ /* 0x000964000c1e1920 */
.L_x_42:
[----:B------:R-:W-:Y:S05]  /*2080*/  BSYNC B0 ;  /* 0x0000000000007941 */ /* 0x000fea0003800000 */
.L_x_41:
[----:B-----5:R-:W-:Y:S01]  /*2090*/  LOP3.LUT R3, R56, 0xffffe000, RZ, 0xc0, !PT ;  /* 0xffffe00038037812 */ /* 0x020fe200078ec0ff */
[----:B------:R-:W-:Y:S01]  /*20a0*/  IMAD.WIDE.U32 R10, R59, UR6, R10 ;  /* 0x000000063b0a7c25 */ /* 0x000fe2000f8e000a */
[----:B------:R-:W-:Y:S01]  /*20b0*/  ISETP.GT.AND P2, PT, R15, 0x18, PT ;  /* 0x000000180f00780c */ /* 0x000fe20003f44270 */
[----:B------:R-:W-:Y:S02]  /*20c0*/  BSSY B0, `(.L_x_43) ;  /* 0x0000013000007945 */ /* 0x000fe40003800000 */
[----:B------:R-:W-:-:S04]  /*20d0*/  FMUL R2, R3, R14 ;  /* 0x0000000e03027220 */ /* 0x000fc80000400000 */
[----:B------:R-:W-:Y:S01]  /*20e0*/  FFMA R67, R67, R0, R2 ;  /* 0x0000000043437223 */ /* 0x000fe20000000002 */
[----:B------:R-:W-:Y:S02]  /*20f0*/  IMAD R2, R23, UR6, RZ ;  /* 0x0000000617027c24 */ /* 0x000fe4000f8e02ff */
[C---:B------:R-:W-:Y:S02]  /*2100*/  IMAD.WIDE.U32 R22, R59.reuse, UR6, R4 ;  /* 0x000000063b167c25 */ /* 0x040fe4000f8e0004 */
[----:B------:R-:W-:Y:S02]  /*2110*/  F2FP.TF32.F32.PACK_B R67, R67 ;  /* 0x00000043ff43723e */ /* 0x000fe400024050ff */
[----:B------:R-:W-:-:S03]  /*2120*/  IMAD R61, R59, UR7, R2 ;  /* 0x000000073b3d7c24 */ /* 0x000fc6000f8e0202 */
[----:B------:R0:W-:Y:S01]  /*2130*/  @P0 STG.E desc[UR12][R20.64+0x44], R67 ;  /* 0x0000444314000986 */ /* 0x0001e2000c10190c */
[----:B------:R-:W-:Y:S01]  /*2140*/  IMAD.IADD R3, R23, 0x1, R61 ;  /* 0x0000000117037824 */ /* 0x000fe200078e023d */
[----:B------:R-:W-:-:S04]  /*2150*/  LEA R2, P0, R22, UR8, 0x2 ;  /* 0x0000000816027c11 */ /* 0x000fc8000f8010ff */
[----:B------:R-:W-:Y:S02]  /*2160*/  LEA.HI.X R3, R22, UR9, R3, 0x2, P0 ;  /* 0x0000000916037c11 */ /* 0x000fe400080f1403 */
[----:B------:R-:W-:-:S04]  /*2170*/  IADD3 R10, P0, R4, R10, RZ ;  /* 0x0000000a040a7210 */ /* 0x000fc80007f1e0ff */
[----:B------:R-:W-:Y:S02]  /*2180*/  IADD3.X R5, R5, R61, R11, P0, !PT ;  /* 0x0000003d05057210 */ /* 0x000fe400007fe40b */
[----:B------:R-:W-:-:S04]  /*2190*/  LEA R4, P0, R10, UR8, 0x2 ;  /* 0x000000080a047c11 */ /* 0x000fc8000f8010ff */
[----:B------:R-:W-:Y:S02]  /*21a0*/  LEA.HI.X R5, R10, UR9, R5, 0x2, P0 ;  /* 0x000000090a057c11 */ /* 0x000fe400080f1405 */
[----:B------:R-:W-:Y:S02]  /*21b0*/  ISETP.GT.AND P0, PT, R16, RZ, P2 ;  /* 0x000000ff1000720c */ /* 0x000fe40001704270 */
[----:B------:R-:W-:-:S11]  /*21c0*/  P2R R10, PR, RZ, 0x4 ;  /* 0x00000004ff0a7803 */ /* 0x000fd60000000000 */
[----:B0-----:R-:W-:Y:S05]  /*21d0*/  @!P0 BRA `(.L_x_44) ;  /* 0x0000000000048947 */ /* 0x001fea0003800000 */
[----:B------:R0:W5:Y:S02]  /*21e0*/  LDG.E.LTC128B R56, desc[UR12][R6.64+0x60] ;  /* 0x0000600c06387981 */ /* 0x000164000c1e1920 */
.L_x_44:
[----:B------:R-:W-:Y:S05]  /*21f0*/  BSYNC B0 ;  /* 0x0000000000007941 */ /* 0x000fea0003800000 */
.L_x_43:
[----:B-----5:R-:W-:Y:S01]  /*2200*/  LOP3.LUT R11, R56, 0xffffe000, RZ, 0xc0, !PT ;  /* 0xffffe000380b7812 */ /* 0x020fe200078ec0ff */
[----:B------:R-:W-:Y:S01]  /*2210*/  BSSY B0, `(.L_x_45) ;  /* 0x000000a000007945 */ /* 0x000fe20003800000 */
[----:B------:R-:W-:-:S03]  /*2220*/  ISETP.GT.AND P1, PT, R15, 0x19, PT ;  /* 0x000000190f00780c */ /* 0x000fc60003f24270 */
[----:B------:R-:W-:Y:S01]  /*2230*/  FMUL R11, R11, R14 ;  /* 0x0000000e0b0b7220 */ /* 0x000fe20000400000 */
[----:B------:R-:W-:-:S03]  /*2240*/  P2R R10, PR, RZ, 0x2 ;  /* 0x00000002ff0a7803 */ /* 0x000fc60000000000 */
[----:B------:R-:W-:-:S05]  /*2250*/  FFMA R11, R68, R0, R11 ;  /* 0x00000000440b7223 */ /* 0x000fca000000000b */
[----:B------:R-:W-:-:S05]  /*2260*/  F2FP.TF32.F32.PACK_B R11, R11 ;  /* 0x0000000bff0b723e */ /* 0x000fca00024050ff */
[----:B------:R0:W-:Y:S01]  /*2270*/  @P0 STG.E desc[UR12][R8.64+0x60], R11 ;  /* 0x0000600b08000986 */ /* 0x0001e2000c10190c */
[----:B------:R-:W-:-:S13]  /*2280*/  ISETP.GT.AND P0, PT, R16, RZ, P1 ;  /* 0x000000ff1000720c */ /* 0x000fda0000f04270 */
[----:B0-----:R-:W-:Y:S05]  /*2290*/  @!P0 BRA `(.L_x_46) ;  /* 0x0000000000048947 */ /* 0x001fea0003800000 */
[----:B------:R0:W5:Y:S02]  /*22a0*/  LDG.E.LTC128B R56, desc[UR12][R6.64+0x64] ;  /* 0x0000640c06387981 */ /* 0x000164000c1e1920 */
.L_x_46:
[----:B------:R-:W-:Y:S05]  /*22b0*/  BSYNC B0 ;  /* 0x0000000000007941 */ /* 0x000fea0003800000 */
.L_x_45:
        /* <DEDUP_REMOVED lines=9> */
.L_x_48:
[----:B------:R-:W-:Y:S05]  /*2350*/  BSYNC B0 ;  /* 0x0000000000007941 */ /* 0x000fea0003800000 */
.L_x_47:
        /* <DEDUP_REMOVED lines=9> */
.L_x_50:
[----:B------:R-:W-:Y:S05]  /*23f0*/  BSYNC B0 ;  /* 0x0000000000007941 */ /* 0x000fea0003800000 */
.L_x_49:
[----:B-----5:R-:W-:Y:S01]  /*2400*/  LOP3.LUT R11, R56, 0xffffe000, RZ, 0xc0, !PT ;  /* 0xffffe000380b7812 */ /* 0x020fe200078ec0ff */
[----:B------:R-:W-:Y:S01]  /*2410*/  BSSY B0, `(.L_x_51) ;  /* 0x000000a000007945 */ /* 0x000fe20003800000 */
[----:B------:R-:W-:-:S03]  /*2420*/  ISETP.GT.AND P2, PT, R15, 0x20, PT ;  /* 0x000000200f00780c */ /* 0x000fc60003f44270 */
[----:B------:R-:W-:-:S04]  /*2430*/  FMUL R10, R11, R14 ;  /* 0x0000000e0b0a7220 */ /* 0x000fc80000400000 */
[----:B------:R-:W-:Y:S01]  /*2440*/  FFMA R71, R71, R0, R10 ;  /* 0x0000000047477223 */ /* 0x000fe2000000000a */
[----:B------:R-:W-:-:S04]  /*2450*/  P2R R10, PR, RZ, 0x4 ;  /* 0x00000004ff0a7803 */ /* 0x000fc80000000000 */
[----:B------:R-:W-:-:S05]  /*2460*/  F2FP.TF32.F32.PACK_B R71, R71 ;  /* 0x00000047ff47723e */ /* 0x000fca00024050ff */
[----:B------:R0:W-:Y:S01]  /*2470*/  @P0 STG.E desc[UR12][R20.64+0x64], R71 ;  /* 0x0000644714000986 */ /* 0x0001e2000c10190c */
[----:B------:R-:W-:-:S13]  /*2480*/  ISETP.GT.AND P0, PT, R16, RZ, P2 ;  /* 0x000000ff1000720c */ /* 0x000fda0001704270 */
[----:B0-----:R-:W-:Y:S05]  /*2490*/  @!P0 BRA `(.L_x_52) ;  /* 0x0000000000048947 */ /* 0x001fea0003800000 */
[----:B------:R0:W5:Y:S02]  /*24a0*/  LDG.E.LTC128B R56, desc[UR12][R6.64+0x80] ;  /* 0x0000800c06387981 */ /* 0x000164000c1e1920 */
.L_x_52:
[----:B------:R-:W-:Y:S05]  /*24b0*/  BSYNC B0 ;  /* 0x0000000000007941 */ /* 0x000fea0003800000 */
.L_x_51:
        /* <DEDUP_REMOVED lines=11> */
.L_x_54:
[----:B------:R-:W-:Y:S05]  /*2570*/  BSYNC B0 ;  /* 0x0000000000007941 */ /* 0x000fea0003800000 */
.L_x_53:
        /* <DEDUP_REMOVED lines=9> */
.L_x_56:
[----:B------:R-:W-:Y:S05]  /*2610*/  BSYNC B0 ;  /* 0x0000000000007941 */ /* 0x000fea0003800000 */
.L_x_55:
        /* <DEDUP_REMOVED lines=9> */
.L_x_58:
[----:B------:R-:W-:Y:S05]  /*26b0*/  BSYNC B0 ;  /* 0x0000000000007941 */ /* 0x000fea0003800000 */
.L_x_57:
        /* <DEDUP_REMOVED lines=11> */
.L_x_60:
[----:B------:R-:W-:Y:S05]  /*2770*/  BSYNC B0 ;  /* 0x0000000000007941 */ /* 0x000fea0003800000 */
.L_x_59:
[----:B-----5:R-:W-:Y:S01]  /*2780*/  LOP3.LUT R11, R56, 0xffffe000, RZ, 0xc0, !PT ;  /* 0xffffe000380b7812 */ /* 0x020fe200078ec0ff */
[----:B------:R-:W-:Y:S01]  /*2790*/  BSSY B0, `(.L_x_61) ;  /* 0x0000009000007945 */ /* 0x000fe20003800000 */
[----:B------:R-:W-:-:S03]  /*27a0*/  ISETP.GT.AND P4, PT, R15, 0x29, PT ;  /* 0x000000290f00780c */ /* 0x000fc60003f84270 */
[----:B------:R-:W-:-:S04]  /*27b0*/  FMUL R11, R11, R14 ;  /* 0x0000000e0b0b7220 */ /* 0x000fc80000400000 */
[----:B------:R-:W-:-:S05]  /*27c0*/  FFMA R11, R76, R0, R11 ;  /* 0x000000004c0b7223 */ /* 0x000fca000000000b */
[----:B------:R-:W-:-:S05]  /*27d0*/  F2FP.TF32.F32.PACK_B R11, R11 ;  /* 0x0000000bff0b723e */ /* 0x000fca00024050ff */
[----:B------:R0:W-:Y:S01]  /*27e0*/  @P0 STG.E desc[UR12][R8.64+0xa0], R11 ;  /* 0x0000a00b08000986 */ /* 0x0001e2000c10190c */
[----:B------:R-:W-:-:S13]  /*27f0*/  ISETP.GT.AND P0, PT, R16, RZ, P4 ;  /* 0x000000ff1000720c */ /* 0x000fda0002704270 */
[----:B0-----:R-:W-:Y:S05]  /*2800*/  @!P0 BRA `(.L_x_62) ;  /* 0x0000000000048947 */ /* 0x001fea0003800000 */
[----:B------:R0:W5:Y:S02]  /*2810*/  LDG.E.LTC128B R56, desc[UR12][R6.64+0xa4] ;  /* 0x0000a40c06387981 */ /* 0x000164000c1e1920 */
.L_x_62:
[----:B------:R-:W-:Y:S05]  /*2820*/  BSYNC B0 ;  /* 0x0000000000007941 */ /* 0x000fea0003800000 */
.L_x_61:
        /* <DEDUP_REMOVED lines=9> */
.L_x_64:
[----:B------:R-:W-:Y:S05]  /*28c0*/  BSYNC B0 ;  /* 0x0000000000007941 */ /* 0x000fea0003800000 */
.L_x_63:
        /* <DEDUP_REMOVED lines=9> */
.L_x_66:
[----:B------:R-:W-:Y:S05]  /*2960*/  BSYNC B0 ;  /* 0x0000000000007941 */ /* 0x000fea0003800000 */
.L_x_65:
        /* <DEDUP_REMOVED lines=10> */
.L_x_68:
[----:B------:R-:W-:Y:S05]  /*2a10*/  BSYNC B0 ;  /* 0x0000000000007941 */ /* 0x000fea0003800000 */
.L_x_67:
        /* <DEDUP_REMOVED lines=10> */
.L_x_70:
[----:B------:R-:W-:Y:S05]  /*2ac0*/  BSYNC B0 ;  /* 0x0000000000007941 */ /* 0x000fea0003800000 */
.L_x_69:
        /* <DEDUP_REMOVED lines=9> */
.L_x_72:
[----:B------:R-:W-:Y:S05]  /*2b60*/  BSYNC B0 ;  /* 0x0000000000007941 */ /* 0x000fea0003800000 */
.L_x_71:
        /* <DEDUP_REMOVED lines=9> */
.L_x_74:
[----:B------:R-:W-:Y:S05]  /*2c00*/  BSYNC B0 ;  /* 0x0000000000007941 */ /* 0x000fea0003800000 */
.L_x_73:
        /* <DEDUP_REMOVED lines=10> */
.L_x_76:
[----:B------:R-:W-:Y:S05]  /*2cb0*/  BSYNC B0 ;  /* 0x0000000000007941 */ /* 0x000fea0003800000 */
.L_x_75:
[----:B-----5:R-:W-:Y:S01]  /*2cc0*/  LOP3.LUT R11, R56, 0xffffe000, RZ, 0xc0, !PT ;  /* 0xffffe000380b7812 */ /* 0x020fe200078ec0ff */
[----:B------:R-:W-:Y:S04]  /*2cd0*/  BSSY B0, `(.L_x_77) ;  /* 0x000000d000007945 */ /* 0x000fe80003800000 */
[----:B------:R-:W-:-:S04]  /*2ce0*/  FMUL R11, R11, R14 ;  /* 0x0000000e0b0b7220 */ /* 0x000fc80000400000 */
[----:B------:R-:W-:-:S05]  /*2cf0*/  FFMA R59, R84, R0, R11 ;  /* 0x00000000543b7223 */ /* 0x000fca000000000b */
[----:B------:R-:W-:-:S05]  /*2d00*/  F2FP.TF32.F32.PACK_B R59, R59 ;  /* 0x0000003bff3b723e */ /* 0x000fca00024050ff */
[----:B------:R0:W-:Y:S01]  /*2d10*/  @P0 STG.E desc[UR12][R8.64+0xe0], R59 ;  /* 0x0000e03b08000986 */ /* 0x0001e2000c10190c */
[----:B------:R-:W-:-:S05]  /*2d20*/  IADD3 R22, P0, R57, R20, RZ ;  /* 0x0000001439167210 */ /* 0x000fca0007f1e0ff */
[----:B------:R-:W-:Y:S01]  /*2d30*/  IMAD.X R23, R17, 0x1, R21, P0 ;  /* 0x0000000111177824 */ /* 0x000fe200000e0615 */
[----:B------:R-:W-:-:S05]  /*2d40*/  IADD3 R10, P0, R57, R8, RZ ;  /* 0x00000008390a7210 */ /* 0x000fca0007f1e0ff */
[----:B------:R-:W-:Y:S01]  /*2d50*/  IMAD.X R11, R17, 0x1, R9, P0 ;  /* 0x00000001110b7824 */ /* 0x000fe200000e0609 */
[----:B------:R-:W-:-:S04]  /*2d60*/  ISETP.GT.AND P0, PT, R15, 0x39, PT ;  /* 0x000000390f00780c */ /* 0x000fc80003f04270 */
[----:B------:R-:W-:-:S13]  /*2d70*/  ISETP.GT.AND P5, PT, R16, RZ, P0 ;  /* 0x000000ff1000720c */ /* 0x000fda00007a4270 */
[----:B0-----:R-:W-:Y:S05]  /*2d80*/  @!P5 BRA `(.L_x_78) ;  /* 0x000000000004d947 */ /* 0x001fea0003800000 */
[----:B------:R0:W5:Y:S02]  /*2d90*/  LDG.E.LTC128B R56, desc[UR12][R6.64+0xe4] ;  /* 0x0000e40c06387981 */ /* 0x000164000c1e1920 */
.L_x_78:
[----:B------:R-:W-:Y:S05]  /*2da0*/  BSYNC B0 ;  /* 0x0000000000007941 */ /* 0x000fea0003800000 */
.L_x_77:
[----:B01-3-5:R-:W-:Y:S01]  /*2db0*/  LOP3.LUT R7, R56, 0xffffe000, RZ, 0xc0, !PT ;  /* 0xffffe00038077812 */ /* 0x02bfe200078ec0ff */
        /* <DEDUP_REMOVED lines=8> */
.L_x_80:
[----:B------:R-:W-:Y:S05]  /*2e40*/  BSYNC B0 ;  /* 0x0000000000007941 */ /* 0x000fea0003800000 */
.L_x_79:
[----:B-----5:R-:W-:Y:S01]  /*2e50*/  LOP3.LUT R7, R56, 0xffffe000, RZ, 0xc0, !PT ;  /* 0xffffe00038077812 */ /* 0x020fe200078ec0ff */
[----:B------:R-:W-:Y:S04]  /*2e60*/  BSSY B0, `(.L_x_81) ;  /* 0x0000008000007945 */ /* 0x000fe80003800000 */
[----:B------:R-:W-:-:S04]  /*2e70*/  FMUL R7, R7, R14 ;  /* 0x0000000e07077220 */ /* 0x000fc80000400000 */
[----:B------:R-:W-:-:S05]  /*2e80*/  FFMA R7, R86, R0, R7 ;  /* 0x0000000056077223 */ /* 0x000fca0000000007 */
[----:B------:R-:W-:-:S05]  /*2e90*/  F2FP.TF32.F32.PACK_B R7, R7 ;  /* 0x00000007ff07723e */ /* 0x000fca00024050ff */
[----:B------:R1:W-:Y:S01]  /*2ea0*/  @P5 STG.E desc[UR12][R20.64+0xe0], R7 ;  /* 0x0000e00714005986 */ /* 0x0003e2000c10190c */
[----:B------:R-:W-:-:S13]  /*2eb0*/  ISETP.GT.AND P5, PT, R16, 0x8, P0 ;  /* 0x000000081000780c */ /* 0x000fda00007a4270 */
[----:B-1----:R-:W-:Y:S05]  /*2ec0*/  @!P5 BRA `(.L_x_82) ;  /* 0x000000000004d947 */ /* 0x002fea0003800000 */
[----:B------:R1:W5:Y:S02]  /*2ed0*/  LDG.E.LTC128B R56, desc[UR12][R12.64+0xe4] ;  /* 0x0000e40c0c387981 */ /* 0x000364000c1e1920 */
.L_x_82:
[----:B------:R-:W-:Y:S05]  /*2ee0*/  BSYNC B0 ;  /* 0x0000000000007941 */ /* 0x000fea0003800000 */
.L_x_81:
[----:B-----5:R-:W-:-:S05]  /*2ef0*/  LOP3.LUT R7, R56, 0xffffe000, RZ, 0xc0, !PT ;  /* 0xffffe00038077812 */ /* 0x020fca00078ec0ff */
[----:B------:R-:W-:-:S04]  /*2f00*/  FMUL R6, R7, R14 ;  /* 0x0000000e07067220 */ /* 0x000fc80000400000 */
[----:B------:R-:W-:-:S05]  /*2f10*/  FFMA R87, R87, R0, R6 ;  /* 0x0000000057577223 */ /* 0x000fca0000000006 */
[----:B------:R-:W-:-:S05]  /*2f20*/  F2FP.TF32.F32.PACK_B R87, R87 ;  /* 0x00000057ff57723e */ /* 0x000fca00024050ff */
[----:B------:R3:W-:Y:S01]  /*2f30*/  @P5 STG.E desc[UR12][R20.64+0xe4], R87 ;  /* 0x0000e45714005986 */ /* 0x0007e2000c10190c */
[----:B------:R-:W-:-:S04]  /*2f40*/  ISETP.GT.AND P5, PT, R15, RZ, PT ;  /* 0x000000ff0f00720c */ /* 0x000fc80003fa4270 */
[----:B------:R-:W-:-:S13]  /*2f50*/  ISETP.GT.AND P5, PT, R16, 0x40, P5 ;  /* 0x000000401000780c */ /* 0x000fda0002fa4270 */
[----:B------:R-:W2:Y:S01]  /*2f60*/  @P5 LDG.E.LTC128B R56, desc[UR12][R2.64] ;  /* 0x0000000c02385981 */ /* 0x000ea2000c1e1920 */
[----:B------:R-:W-:Y:S01]  /*2f70*/  BSSY B0, `(.L_x_83) ;  /* 0x000000a000007945 */ /* 0x000fe20003800000 */
[----:B--2---:R-:W-:-:S05]  /*2f80*/  LOP3.LUT R7, R56, 0xffffe000, RZ, 0xc0, !PT ;  /* 0xffffe00038077812 */ /* 0x004fca00078ec0ff */
[----:B------:R-:W-:-:S04]  /*2f90*/  FMUL R7, R7, R14 ;  /* 0x0000000e07077220 */ /* 0x000fc80000400000 */
[----:B------:R-:W-:-:S05]  /*2fa0*/  FFMA R7, R24, R0, R7 ;  /* 0x0000000018077223 */ /* 0x000fca0000000007 */
[----:B------:R-:W-:-:S05]  /*2fb0*/  F2FP.TF32.F32.PACK_B R7, R7 ;  /* 0x00000007ff07723e */ /* 0x000fca00024050ff */
[----:B------:R3:W-:Y:S01]  /*2fc0*/  @P5 STG.E desc[UR12][R10.64], R7 ;  /* 0x000000070a005986 */ /* 0x0007e2000c10190c */
[----:B------:R-:W-:-:S04]  /*2fd0*/  ISETP.GT.AND P5, PT, R15, 0x1, PT ;  /* 0x000000010f00780c */ /* 0x000fc80003fa4270 */
[----:B------:R-:W-:-:S13]  /*2fe0*/  ISETP.GT.AND P5, PT, R16, 0x40, P5 ;  /* 0x000000401000780c */ /* 0x000fda0002fa4270 */
[----:B---3--:R-:W-:Y:S05]  /*2ff0*/  @!P5 BRA `(.L_x_84) ;  /* 0x000000000004d947 */ /* 0x008fea0003800000 */
[----:B------:R2:W5:Y:S02]  /*3000*/  LDG.E.LTC128B R56, desc[UR12][R2.64+0x4] ;  /* 0x0000040c02387981 */ /* 0x000564000c1e1920 */
.L_x_84:
[----:B------:R-:W-:Y:S05]  /*3010*/  BSYNC B0 ;  /* 0x0000000000007941 */ /* 0x000fea0003800000 */
.L_x_83:
[----:B-----5:R-:W-:Y:S01]  /*3020*/  LOP3.LUT R7, R56, 0xffffe000, RZ, 0xc0, !PT ;  /* 0xffffe00038077812 */ /* 0x020fe200078ec0ff */
[----:B------:R-:W-:Y:S04]  /*3030*/  BSSY B0, `(.L_x_85) ;  /* 0x000000b000007945 */ /* 0x000fe80003800000 */
[----:B------:R-:W-:Y:S01]  /*3040*/  FMUL R6, R7, R14 ;  /* 0x0000000e07067220 */ /* 0x000fe20000400000 */
[----:B------:R-:W-:-:S03]  /*3050*/  @P5 IMAD.MOV.U32 R7, RZ, RZ, R11 ;  /* 0x000000ffff075224 */ /* 0x000fc600078e000b */
[----:B------:R-:W-:Y:S01]  /*3060*/  FFMA R25, R25, R0, R6 ;  /* 0x0000000019197223 */ /* 0x000fe20000000006 */
[----:B------:R-:W-:-:S04]  /*3070*/  @P5 IMAD.MOV.U32 R6, RZ, RZ, R10 ;  /* 0x000000ffff065224 */ /* 0x000fc800078e000a */
[----:B------:R-:W-:-:S05]  /*3080*/  F2FP.TF32.F32.PACK_B R25, R25 ;  /* 0x00000019ff19723e */ /* 0x000fca00024050ff */
[----:B------:R3:W-:Y:S01]  /*3090*/  @P5 STG.E desc[UR12][R6.64+0x4], R25 ;  /* 0x0000041906005986 */ /* 0x0007e2000c10190c */
[----:B------:R-:W-:-:S04]  /*30a0*/  ISETP.GT.AND P5, PT, R15, RZ, PT ;  /* 0x000000ff0f00720c */ /* 0x000fc80003fa4270 */
[----:B------:R-:W-:-:S13]  /*30b0*/  ISETP.GT.AND P5, PT, R16, 0x48, P5 ;  /* 0x000000481000780c */ /* 0x000fda0002fa4270 */
[----:B---3--:R-:W-:Y:S05]  /*30c0*/  @!P5 BRA `(.L_x_86) ;  /* 0x000000000004d947 */ /* 0x008fea0003800000 */
[----:B------:R3:W5:Y:S02]  /*30d0*/  LDG.E.LTC128B R56, desc[UR12][R4.64] ;  /* 0x0000000c04387981 */ /* 0x000764000c1e1920 */
.L_x_86:
[----:B------:R-:W-:Y:S05]  /*30e0*/  BSYNC B0 ;  /* 0x0000000000007941 */ /* 0x000fea0003800000 */
.L_x_85:
[----:B-----5:R-:W-:Y:S01]  /*30f0*/  LOP3.LUT R7, R56, 0xffffe000, RZ, 0xc0, !PT ;  /* 0xffffe00038077812 */ /* 0x020fe200078ec0ff */
[----:B------:R-:W-:Y:S04]  /*3100*/  BSSY B0, `(.L_x_87) ;  /* 0x0000009000007945 */ /* 0x000fe80003800000 */
[----:B------:R-:W-:-:S04]  /*3110*/  FMUL R7, R7, R14 ;  /* 0x0000000e07077220 */ /* 0x000fc80000400000 */
[----:B------:R-:W-:-:S05]  /*3120*/  FFMA R7, R26, R0, R7 ;  /* 0x000000001a077223 */ /* 0x000fca0000000007 */
[----:B------:R-:W-:-:S05]  /*3130*/  F2FP.TF32.F32.PACK_B R7, R7 ;  /* 0x00000007ff07723e */ /* 0x000fca00024050ff */
[----:B------:R0:W-:Y:S01]  /*3140*/  @P5 STG.E desc[UR12][R22.64], R7 ;  /* 0x0000000716005986 */ /* 0x0001e2000c10190c */
[----:B------:R-:W-:-:S04]  /*3150*/  ISETP.GT.AND P5, PT, R15, 0x1, PT ;  /* 0x000000010f00780c */ /* 0x000fc80003fa4270 */
[----:B------:R-:W-:-:S13]  /*3160*/  ISETP.GT.AND P5, PT, R16, 0x48, P5 ;  /* 0x000000481000780c */ /* 0x000fda0002fa4270 */
[----:B0-----:R-:W-:Y:S05]  /*3170*/  @!P5 BRA `(.L_x_88) ;  /* 0x000000000004d947 */ /* 0x001fea0003800000 */
[----:B------:R0:W5:Y:S02]  /*3180*/  LDG.E.LTC128B R56, desc[UR12][R4.64+0x4] ;  /* 0x0000040c04387981 */ /* 0x000164000c1e1920 */
.L_x_88:
[----:B------:R-:W-:Y:S05]  /*3190*/  BSYNC B0 ;  /* 0x0000000000007941 */ /* 0x000fea0003800000 */
.L_x_87:
        /* <DEDUP_REMOVED lines=10> */
.L_x_90:
[----:B------:R-:W-:Y:S05]  /*3240*/  BSYNC B0 ;  /* 0x0000000000007941 */ /* 0x000fea0003800000 */
.L_x_89:
[----:B-----5:R-:W-:Y:S01]  /*3250*/  LOP3.LUT R7, R56, 0xffffe000, RZ, 0xc0, !PT ;  /* 0xffffe00038077812 */ /* 0x020fe200078ec0ff */
[----:B------:R-:W-:Y:S01]  /*3260*/  @P5 IMAD.MOV.U32 R6, RZ, RZ, R10 ;  /* 0x000000ffff065224 */ /* 0x000fe200078e000a */
[----:B------:R-:W-:Y:S03]  /*3270*/  BSSY B0, `(.L_x_91) ;  /* 0x000000a000007945 */ /* 0x000fe60003800000 */
[----:B------:R-:W-:-:S04]  /*3280*/  FMUL R7, R7, R14 ;  /* 0x0000000e07077220 */ /* 0x000fc80000400000 */
[----:B------:R-:W-:Y:S01]  /*3290*/  FFMA R9, R28, R0, R7 ;  /* 0x000000001c097223 */ /* 0x000fe20000000007 */
[----:B------:R-:W-:-:S04]  /*32a0*/  @P5 IMAD.MOV.U32 R7, RZ, RZ, R11 ;  /* 0x000000ffff075224 */ /* 0x000fc800078e000b */
[----:B------:R-:W-:-:S05]  /*32b0*/  F2FP.TF32.F32.PACK_B R9, R9 ;  /* 0x00000009ff09723e */ /* 0x000fca00024050ff */
[----:B------:R0:W-:Y:S01]  /*32c0*/  @P5 STG.E desc[UR12][R6.64+0x20], R9 ;  /* 0x0000200906005986 */ /* 0x0001e2000c10190c */
[----:B------:R-:W-:-:S04]  /*32d0*/  ISETP.GT.AND P5, PT, R15, 0x9, PT ;  /* 0x000000090f00780c */ /* 0x000fc80003fa4270 */
[----:B------:R-:W-:-:S13]  /*32e0*/  ISETP.GT.AND P5, PT, R16, 0x40, P5 ;  /* 0x000000401000780c */ /* 0x000fda0002fa4270 */
[----:B0-----:R-:W-:Y:S05]  /*32f0*/  @!P5 BRA `(.L_x_92) ;  /* 0x000000000004d947 */ /* 0x001fea0003800000 */
[----:B------:R0:W5:Y:S02]  /*3300*/  LDG.E.LTC128B R56, desc[UR12][R2.64+0x24] ;  /* 0x0000240c02387981 */ /* 0x000164000c1e1920 */
.L_x_92:
[----:B------:R-:W-:Y:S05]  /*3310*/  BSYNC B0 ;  /* 0x0000000000007941 */ /* 0x000fea0003800000 */
.L_x_91:
        /* <DEDUP_REMOVED lines=12> */
.L_x_94:
[----:B------:R-:W-:Y:S05]  /*33e0*/  BSYNC B0 ;  /* 0x0000000000007941 */ /* 0x000fea0003800000 */
.L_x_93:
        /* <DEDUP_REMOVED lines=10> */
.L_x_96:
[----:B------:R-:W-:Y:S05]  /*3490*/  BSYNC B0 ;  /* 0x0000000000007941 */ /* 0x000fea0003800000 */
.L_x_95:
        /* <DEDUP_REMOVED lines=12> */
.L_x_98:
[----:B------:R-:W-:Y:S05]  /*3560*/  BSYNC B0 ;  /* 0x0000000000007941 */ /* 0x000fea0003800000 */
.L_x_97:
        /* <DEDUP_REMOVED lines=12> */
.L_x_100:
[----:B------:R-:W-:Y:S05]  /*3630*/  BSYNC B0 ;  /* 0x0000000000007941 */ /* 0x000fea0003800000 */
.L_x_99:
        /* <DEDUP_REMOVED lines=12> */
.L_x_102:
[----:B------:R-:W-:Y:S05]  /*3700*/  BSYNC B0 ;  /* 0x0000000000007941 */ /* 0x000fea0003800000 */
.L_x_101:
        /* <DEDUP_REMOVED lines=12> */
.L_x_104:
[----:B------:R-:W-:Y:S05]  /*37d0*/  BSYNC B0 ;  /* 0x0000000000007941 */ /* 0x000fea0003800000 */
.L_x_103:
        /* <DEDUP_REMOVED lines=12> */
.L_x_106:
[----:B------:R-:W-:Y:S05]  /*38a0*/  BSYNC B0 ;  /* 0x0000000000007941 */ /* 0x000fea0003800000 */
.L_x_105:
        /* <DEDUP_REMOVED lines=12> */
.L_x_108:
[----:B------:R-:W-:Y:S05]  /*3970*/  BSYNC B0 ;  /* 0x0000000000007941 */ /* 0x000fea0003800000 */
.L_x_107:
        /* <DEDUP_REMOVED lines=12> */
.L_x_110:
[----:B------:R-:W-:Y:S05]  /*3a40*/  BSYNC B0 ;  /* 0x0000000000007941 */ /* 0x000fea0003800000 */
.L_x_109:
        /* <DEDUP_REMOVED lines=12> */
.L_x_112:
[----:B------:R-:W-:Y:S05]  /*3b10*/  BSYNC B0 ;  /* 0x0000000000007941 */ /* 0x000fea0003800000 */
.L_x_111:
        /* <DEDUP_REMOVED lines=12> */
.L_x_114:
[----:B------:R-:W-:Y:S05]  /*3be0*/  BSYNC B0 ;  /* 0x0000000000007941 */ /* 0x000fea0003800000 */
.L_x_113:
        /* <DEDUP_REMOVED lines=12> */
.L_x_116:
[----:B------:R-:W-:Y:S05]  /*3cb0*/  BSYNC B0 ;  /* 0x0000000000007941 */ /* 0x000fea0003800000 */
.L_x_115:
        /* <DEDUP_REMOVED lines=12> */
.L_x_118:
[----:B------:R-:W-:Y:S05]  /*3d80*/  BSYNC B0 ;  /* 0x0000000000007941 */ /* 0x000fea0003800000 */
.L_x_117:
        /* <DEDUP_REMOVED lines=12> */
.L_x_120:
[----:B------:R-:W-:Y:S05]  /*3e50*/  BSYNC B0 ;  /* 0x0000000000007941 */ /* 0x000fea0003800000 */
.L_x_119:
        /* <DEDUP_REMOVED lines=8> */
[----:B------:R-:W-:-:S13]  /*3ee0*/  ISETP.GT.AND P5, PT, R16, 0x40, P6 ;  /* 0x000000401000780c */ /* 0x000fda00037a4270 */
[----:B0-----:R-:W-:Y:S05]  /*3ef0*/  @!P5 BRA `(.L_x_122) ;  /* 0x000000000004d947 */ /* 0x001fea0003800000 */
[----:B------:R0:W5:Y:S02]  /*3f00*/  LDG.E.LTC128B R56, desc[UR12][R2.64+0xa0] ;  /* 0x0000a00c02387981 */ /* 0x000164000c1e1920 */
.L_x_122:
[----:B------:R-:W-:Y:S05]  /*3f10*/  BSYNC B0 ;  /* 0x0000000000007941 */ /* 0x000fea0003800000 */
.L_x_121:
        /* <DEDUP_REMOVED lines=8> */
[----:B------:R-:W-:-:S13]  /*3fa0*/  ISETP.GT.AND P5, PT, R16, 0x40, P4 ;  /* 0x000000401000780c */ /* 0x000fda00027a4270 */
[----:B0-----:R-:W-:Y:S05]  /*3fb0*/  @!P5 BRA `(.L_x_124) ;  /* 0x000000000004d947 */ /* 0x001fea0003800000 */
[----:B------:R0:W5:Y:S02]  /*3fc0*/  LDG.E.LTC128B R56, desc[UR12][R2.64+0xa4] ;  /* 0x0000a40c02387981 */ /* 0x000164000c1e1920 */
.L_x_124:
[----:B------:R-:W-:Y:S05]  /*3fd0*/  BSYNC B0 ;  /* 0x0000000000007941 */ /* 0x000fea0003800000 */
.L_x_123:
[----:B-----5:R-:W-:Y:S01]  /*3fe0*/  LOP3.LUT R7, R56, 0xffffe000, RZ, 0xc0, !PT ;  /* 0xffffe00038077812 */ /* 0x020fe200078ec0ff */
[----:B------:R-:W-:Y:S01]  /*3ff0*/  BSSY B0, `(.L_x_125) ;  /* 0x000000a000007945 */ /* 0x000fe20003800000 */
[----:B------:R-:W-:-:S03]  /*4000*/  ISETP.GT.AND P6, PT, R16, 0x48, P6 ;  /* 0x000000481000780c */ /* 0x000fc600037c4270 */
[----:B------:R-:W-:Y:S01]  /*4010*/  FMUL R6, R7, R14 ;  /* 0x0000000e07067220 */ /* 0x000fe20000400000 */
[----:B------:R-:W-:-:S03]  /*4020*/  @P5 IMAD.MOV.U32 R7, RZ, RZ, R11 ;  /* 0x000000ffff075224 */ /* 0x000fc600078e000b */
[----:B------:R-:W-:Y:S01]  /*4030*/  FFMA R45, R45, R0, R6 ;  /* 0x000000002d2d7223 */ /* 0x000fe20000000006 */
[----:B------:R-:W-:-:S04]  /*4040*/  @P5 IMAD.MOV.U32 R6, RZ, RZ, R10 ;  /* 0x000000ffff065224 */ /* 0x000fc800078e000a */
[----:B------:R-:W-:-:S05]  /*4050*/  F2FP.TF32.F32.PACK_B R45, R45 ;  /* 0x0000002dff2d723e */ /* 0x000fca00024050ff */
[----:B------:R0:W-:Y:S01]  /*4060*/  @P5 STG.E desc[UR12][R6.64+0xa4], R45 ;  /* 0x0000a42d06005986 */ /* 0x0001e2000c10190c */
[----:B------:R-:W-:Y:S05]  /*4070*/  @!P6 BRA `(.L_x_126) ;  /* 0x000000000004e947 */ /* 0x000fea0003800000 */
[----:B------:R0:W5:Y:S02]  /*4080*/  LDG.E.LTC128B R56, desc[UR12][R4.64+0xa0] ;  /* 0x0000a00c04387981 */ /* 0x000164000c1e1920 */
.L_x_126:
[----:B------:R-:W-:Y:S05]  /*4090*/  BSYNC B0 ;  /* 0x0000000000007941 */ /* 0x000fea0003800000 */
.L_x_125:
[----:B0----5:R-:W-:Y:S01]  /*40a0*/  LOP3.LUT R7, R56, 0xffffe000, RZ, 0xc0, !PT ;  /* 0xffffe00038077812 */ /* 0x021fe200078ec0ff */
[----:B------:R-:W-:Y:S01]  /*40b0*/  @P6 IMAD.MOV.U32 R6, RZ, RZ, R18 ;  /* 0x000000ffff066224 */ /* 0x000fe200078e0012 */
[----:B------:R-:W-:Y:S01]  /*40c0*/  ISETP.GT.AND P4, PT, R16, 0x48, P4 ;  /* 0x000000481000780c */ /* 0x000fe20002784270 */
[----:B------:R-:W-:Y:S02]  /*40d0*/  BSSY B0, `(.L_x_127) ;  /* 0x0000008000007945 */ /* 0x000fe40003800000 */
[----:B------:R-:W-:-:S04]  /*40e0*/  FMUL R7, R7, R14 ;  /* 0x0000000e07077220 */ /* 0x000fc80000400000 */
[----:B------:R-:W-:Y:S01]  /*40f0*/  FFMA R9, R46, R0, R7 ;  /* 0x000000002e097223 */ /* 0x000fe20000000007 */
[----:B------:R-:W-:-:S04]  /*4100*/  @P6 IMAD.MOV.U32 R7, RZ, RZ, R19 ;  /* 0x000000ffff076224 */ /* 0x000fc800078e0013 */
[----:B------:R-:W-:-:S05]  /*4110*/  F2FP.TF32.F32.PACK_B R9, R9 ;  /* 0x00000009ff09723e */ /* 0x000fca00024050ff */
[----:B------:R0:W-:Y:S01]  /*4120*/  @P6 STG.E desc[UR12][R6.64+0xa0], R9 ;  /* 0x0000a00906006986 */ /* 0x0001e2000c10190c */
[----:B------:R-:W-:Y:S05]  /*4130*/  @!P4 BRA `(.L_x_128) ;  /* 0x000000000004c947 */ /* 0x000fea0003800000 */
[----:B------:R0:W5:Y:S02]  /*4140*/  LDG.E.LTC128B R56, desc[UR12][R4.64+0xa4] ;  /* 0x0000a40c04387981 */ /* 0x000164000c1e1920 */
.L_x_128:
[----:B------:R-:W-:Y:S05]  /*4150*/  BSYNC B0 ;  /* 0x0000000000007941 */ /* 0x000fea0003800000 */
.L_x_127:
[----:B0----5:R-:W-:Y:S01]  /*4160*/  LOP3.LUT R7, R56, 0xffffe000, RZ, 0xc0, !PT ;  /* 0xffffe00038077812 */ /* 0x021fe200078ec0ff */
        /* <DEDUP_REMOVED lines=10> */
.L_x_130:
[----:B------:R-:W-:Y:S05]  /*4210*/  BSYNC B0 ;  /* 0x0000000000007941 */ /* 0x000fea0003800000 */
.L_x_129:
        /* <DEDUP_REMOVED lines=11> */
.L_x_132:
[----:B------:R-:W-:Y:S05]  /*42d0*/  BSYNC B0 ;  /* 0x0000000000007941 */ /* 0x000fea0003800000 */
.L_x_131:
        /* <DEDUP_REMOVED lines=11> */
.L_x_134:
[----:B------:R-:W-:Y:S05]  /*4390*/  BSYNC B0 ;  /* 0x0000000000007941 */ /* 0x000fea0003800000 */
.L_x_133:
        /* <DEDUP_REMOVED lines=11> */
.L_x_136:
[----:B------:R-:W-:Y:S05]  /*4450*/  BSYNC B0 ;  /* 0x0000000000007941 */ /* 0x000fea0003800000 */
.L_x_135:
        /* <DEDUP_REMOVED lines=11> */
.L_x_138:
[----:B------:R-:W-:Y:S05]  /*4510*/  BSYNC B0 ;  /* 0x0000000000007941 */ /* 0x000fea0003800000 */
.L_x_137:
        /* <DEDUP_REMOVED lines=11> */
.L_x_140:
[----:B------:R-:W-:Y:S05]  /*45d0*/  BSYNC B0 ;  /* 0x0000000000007941 */ /* 0x000fea0003800000 */
.L_x_139:
[----:B0-2--5:R-:W-:Y:S01]  /*45e0*/  LOP3.LUT R3, R56, 0xffffe000, RZ, 0xc0, !PT ;  /* 0xffffe00038037812 */ /* 0x025fe200078ec0ff */
        /* <DEDUP_REMOVED lines=8> */
.L_x_142:
[----:B------:R-:W-:Y:S05]  /*4670*/  BSYNC B0 ;  /* 0x0000000000007941 */ /* 0x000fea0003800000 */
.L_x_141:
[----:B-----5:R-:W-:Y:S01]  /*4680*/  LOP3.LUT R3, R56, 0xffffe000, RZ, 0xc0, !PT ;  /* 0xffffe00038037812 */ /* 0x020fe200078ec0ff */
        /* <DEDUP_REMOVED lines=10> */
.L_x_144:
[----:B------:R-:W-:Y:S05]  /*4730*/  BSYNC B0 ;  /* 0x0000000000007941 */ /* 0x000fea0003800000 */
.L_x_143:
[----:B0----5:R-:W-:-:S05]  /*4740*/  LOP3.LUT R3, R56, 0xffffe000, RZ, 0xc0, !PT ;  /* 0xffffe00038037812 */ /* 0x021fca00078ec0ff */
[----:B------:R-:W-:-:S04]  /*4750*/  FMUL R14, R3, R14 ;  /* 0x0000000e030e7220 */ /* 0x000fc80000400000 */
[----:B------:R-:W-:Y:S01]  /*4760*/  FFMA R14, R55, R0, R14 ;  /* 0x00000000370e7223 */ /* 0x000fe2000000000e */
[----:B------:R-:W-:Y:S06]  /*4770*/  @!P0 EXIT ;  /* 0x000000000000894d */ /* 0x000fec0003800000 */
[----:B------:R-:W-:-:S05]  /*4780*/  F2FP.TF32.F32.PACK_B R3, R14 ;  /* 0x0000000eff03723e */ /* 0x000fca00024050ff */
[----:B------:R-:W-:Y:S01]  /*4790*/  STG.E desc[UR12][R18.64+0xe4], R3 ;  /* 0x0000e40312007986 */ /* 0x000fe2000c10190c */
[----:B------:R-:W-:Y:S05]  /*47a0*/  EXIT ;  /* 0x000000000000794d */ /* 0x000fea0003800000 */
.L_x_22:
[----:B------:R-:W-:Y:S01]  /*47b0*/  ULDC.64 UR4, c[0x0][0x650] ;  /* 0x0001940000047ab9 */ /* 0x000fe20000000a00 */
[-C--:B------:R-:W-:Y:S01]  /*47c0*/  FMUL R7, R56, R0.reuse ;  /* 0x0000000038077220 */ /* 0x080fe20000400000 */
[----:B------:R-:W-:Y:S01]  /*47d0*/  LEA R2, P1, R10, UR4, 0x2 ;  /* 0x000000040a027c11 */ /* 0x000fe2000f8210ff */
[----:B------:R-:W-:Y:S01]  /*47e0*/  IMAD.SHL.U32 R21, R20, 0x4, RZ ;  /* 0x0000000414157824 */ /* 0x000fe200078e00ff */
[----:B------:R-:W-:Y:S01]  /*47f0*/  ISETP.GT.AND P6, PT, R15, 0x1, PT ;  /* 0x000000010f00780c */ /* 0x000fe20003fc4270 */
[-C--:B------:R-:W-:Y:S01]  /*4800*/  FMUL R57, R57, R0.reuse ;  /* 0x0000000039397220 */ /* 0x080fe20000400000 */
[----:B------:R-:W-:Y:S01]  /*4810*/  LEA.HI.X R3, R10, UR5, R13, 0x2, P1 ;  /* 0x000000050a037c11 */ /* 0x000fe200088f140d */
[-C--:B------:R-:W-:Y:S01]  /*4820*/  FMUL R9, R58, R0.reuse ;  /* 0x000000003a097220 */ /* 0x080fe20000400000 */
[----:B------:R-:W-:Y:S01]  /*4830*/  F2FP.TF32.F32.PACK_B R7, R7 ;  /* 0x00000007ff07723e */ /* 0x000fe200024050ff */
[-C--:B------:R-:W-:Y:S01]  /*4840*/  FMUL R59, R59, R0.reuse ;  /* 0x000000003b3b7220 */ /* 0x080fe20000400000 */
[----:B------:R-:W-:Y:S01]  /*4850*/  ISETP.GT.AND P3, PT, R15, RZ, PT ;  /* 0x000000ff0f00720c */ /* 0x000fe20003f64270 */
[-C--:B------:R-:W-:Y:S01]  /*4860*/  FMUL R11, R60, R0.reuse ;  /* 0x000000003c0b7220 */ /* 0x080fe20000400000 */
[----:B------:R-:W-:Y:S01]  /*4870*/  ISETP.GT.AND P2, PT, R16, RZ, P6 ;  /* 0x000000ff1000720c */ /* 0x000fe20003744270 */
[----:B------:R-:W-:Y:S01]  /*4880*/  @P0 STG.E desc[UR12][R2.64], R7 ;  /* 0x0000000702000986 */ /* 0x000fe2000c10190c */
[----:B------:R-:W-:Y:S01]  /*4890*/  SHF.L.U64.HI R19, R20, 0x2, R19 ;  /* 0x0000000214137819 */ /* 0x000fe20000010213 */
[-C--:B------:R-:W-:Y:S01]  /*48a0*/  FMUL R61, R61, R0.reuse ;  /* 0x000000003d3d7220 */ /* 0x080fe20000400000 */
[----:B------:R-:W-:Y:S01]  /*48b0*/  ISETP.GT.AND P1, PT, R16, 0x8, P3 ;  /* 0x000000081000780c */ /* 0x000fe20001f24270 */
[----:B------:R-:W-:Y:S01]  /*48c0*/  FMUL R13, R62, R0 ;  /* 0x000000003e0d7220 */ /* 0x000fe20000400000 */
[----:B------:R-:W-:Y:S01]  /*48d0*/  IADD3 R4, P0, R21, R2, RZ ;  /* 0x0000000215047210 */ /* 0x000fe20007f1e0ff */
[-C--:B------:R-:W-:Y:S01]  /*48e0*/  FMUL R63, R63, R0.reuse ;  /* 0x000000003f3f7220 */ /* 0x080fe20000400000 */
[----:B------:R-:W-:Y:S01]  /*48f0*/  F2FP.TF32.F32.PACK_B R57, R57 ;  /* 0x00000039ff39723e */ /* 0x000fe200024050ff */
[-C--:B------:R-:W-:Y:S01]  /*4900*/  FMUL R65, R65, R0.reuse ;  /* 0x0000000041417220 */ /* 0x080fe20000400000 */
[----:B------:R-:W-:Y:S01]  /*4910*/  F2FP.TF32.F32.PACK_B R9, R9 ;  /* 0x00000009ff09723e */ /* 0x000fe200024050ff */
[----:B------:R-:W-:Y:S01]  /*4920*/  IMAD.X R5, R19, 0x1, R3, P0 ;  /* 0x0000000113057824 */ /* 0x000fe200000e0603 */
[C---:B------:R-:W-:Y:S01]  /*4930*/  ISETP.GT.AND P0, PT, R16.reuse, 0x8, P6 ;  /* 0x000000081000780c */ /* 0x040fe20003704270 */
[----:B------:R-:W-:Y:S01]  /*4940*/  @P2 STG.E desc[UR12][R2.64+0x4], R57 ;  /* 0x0000043902002986 */ /* 0x000fe2000c10190c */
[----:B------:R-:W-:Y:S01]  /*4950*/  ISETP.GT.AND P3, PT, R15, 0x8, PT ;  /* 0x000000080f00780c */ /* 0x000fe20003f64270 */
[-C--:B------:R-:W-:Y:S01]  /*4960*/  FMUL R67, R67, R0.reuse ;  /* 0x0000000043437220 */ /* 0x080fe20000400000 */
[----:B------:R-:W-:Y:S01]  /*4970*/  ISETP.GT.AND P4, PT, R15, 0x9, PT ;  /* 0x000000090f00780c */ /* 0x000fe20003f84270 */
[----:B------:R0:W-:Y:S01]  /*4980*/  @P1 STG.E desc[UR12][R4.64], R9 ;  /* 0x0000000904001986 */ /* 0x0001e2000c10190c */
[C---:B------:R-:W-:Y:S01]  /*4990*/  ISETP.GT.AND P2, PT, R16.reuse, RZ, P3 ;  /* 0x000000ff1000720c */ /* 0x040fe20001f44270 */
[-C--:B------:R-:W-:Y:S01]  /*49a0*/  FMUL R69, R69, R0.reuse ;  /* 0x0000000045457220 */ /* 0x080fe20000400000 */
[----:B------:R-:W-:Y:S01]  /*49b0*/  F2FP.TF32.F32.PACK_B R59, R59 ;  /* 0x0000003bff3b723e */ /* 0x000fe200024050ff */
[-C--:B------:R-:W-:Y:S01]  /*49c0*/  FMUL R71, R71, R0.reuse ;  /* 0x0000000047477220 */ /* 0x080fe20000400000 */
[C---:B------:R-:W-:Y:S01]  /*49d0*/  ISETP.GT.AND P1, PT, R16.reuse, RZ, P4 ;  /* 0x000000ff1000720c */ /* 0x040fe20002724270 */
[-C--:B------:R-:W-:Y:S01]  /*49e0*/  FMUL R73, R73, R0.reuse ;  /* 0x0000000049497220 */ /* 0x080fe20000400000 */
[----:B------:R-:W-:Y:S01]  /*49f0*/  F2FP.TF32.F32.PACK_B R11, R11 ;  /* 0x0000000bff0b723e */ /* 0x000fe200024050ff */
[----:B------:R-:W-:Y:S01]  /*4a00*/  @P0 STG.E desc[UR12][R4.64+0x4], R59 ;  /* 0x0000043b04000986 */ /* 0x000fe2000c10190c */
[C---:B------:R-:W-:Y:S01]  /*4a10*/  ISETP.GT.AND P0, PT, R16.reuse, 0x8, P3 ;  /* 0x000000081000780c */ /* 0x040fe20001f04270 */
[-C--:B------:R-:W-:Y:S01]  /*4a20*/  FMUL R75, R75, R0.reuse ;  /* 0x000000004b4b7220 */ /* 0x080fe20000400000 */
[----:B------:R-:W-:Y:S01]  /*4a30*/  F2FP.TF32.F32.PACK_B R61, R61 ;  /* 0x0000003dff3d723e */ /* 0x000fe200024050ff */
[-C--:B------:R-:W-:Y:S01]  /*4a40*/  FMUL R77, R77, R0.reuse ;  /* 0x000000004d4d7220 */ /* 0x080fe20000400000 */
[C---:B0-----:R-:W-:Y:S01]  /*4a50*/  SHF.L.U64.HI R9, R17.reuse, 0x2, R18 ;  /* 0x0000000211097819 */ /* 0x041fe20000010212 */
[----:B------:R-:W-:Y:S01]  /*4a60*/  IMAD.SHL.U32 R17, R17, 0x4, RZ ;  /* 0x0000000411117824 */ /* 0x000fe200078e00ff */
[----:B------:R0:W-:Y:S01]  /*4a70*/  @P2 STG.E desc[UR12][R2.64+0x20], R11 ;  /* 0x0000200b02002986 */ /* 0x0001e2000c10190c */
[----:B------:R-:W-:Y:S01]  /*4a80*/  F2FP.TF32.F32.PACK_B R13, R13 ;  /* 0x0000000dff0d723e */ /* 0x000fe200024050ff */
[----:B------:R-:W-:Y:S01]  /*4a90*/  FMUL R79, R79, R0 ;  /* 0x000000004f4f7220 */ /* 0x000fe20000400000 */
[----:B------:R-:W-:Y:S01]  /*4aa0*/  ISETP.GT.AND P3, PT, R15, 0x10, PT ;  /* 0x000000100f00780c */ /* 0x000fe20003f64270 */
[----:B------:R-:W-:Y:S01]  /*4ab0*/  @P1 STG.E desc[UR12][R2.64+0x24], R61 ;  /* 0x0000243d02001986 */ /* 0x000fe2000c10190c */
[----:B------:R-:W-:Y:S01]  /*4ac0*/  IADD3 R6, P1, P2, R17, R2, R21 ;  /* 0x0000000211067210 */ /* 0x000fe20007a3e015 */
[-C--:B------:R-:W-:Y:S01]  /*4ad0*/  FMUL R81, R81, R0.reuse ;  /* 0x0000000051517220 */ /* 0x080fe20000400000 */
[----:B------:R-:W-:Y:S01]  /*4ae0*/  F2FP.TF32.F32.PACK_B R63, R63 ;  /* 0x0000003fff3f723e */ /* 0x000fe200024050ff */
[----:B------:R1:W-:Y:S01]  /*4af0*/  @P0 STG.E desc[UR12][R4.64+0x20], R13 ;  /* 0x0000200d04000986 */ /* 0x0003e2000c10190c */
[----:B------:R-:W-:Y:S01]  /*4b00*/  IADD3.X R7, R9, R3, R19, P1, P2 ;  /* 0x0000000309077210 */ /* 0x000fe20000fe4413 */
[-C--:B------:R-:W-:Y:S01]  /*4b10*/  FMUL R83, R83, R0.reuse ;  /* 0x0000000053537220 */ /* 0x080fe20000400000 */
[----:B------:R-:W-:Y:S01]  /*4b20*/  ISETP.GT.AND P1, PT, R16, 0x8, P4 ;  /* 0x000000081000780c */ /* 0x000fe20002724270 */
[-C--:B0-----:R-:W-:Y:S01]  /*4b30*/  FMUL R11, R64, R0.reuse ;  /* 0x00000000400b7220 */ /* 0x081fe20000400000 */
[----:B------:R-:W-:Y:S01]  /*4b40*/  ISETP.GT.AND P0, PT, R16, RZ, P3 ;  /* 0x000000ff1000720c */ /* 0x000fe20001f04270 */
[-C--:B------:R-:W-:Y:S01]  /*4b50*/  FMUL R19, R84, R0.reuse ;  /* 0x0000000054137220 */ /* 0x080fe20000400000 */
[----:B------:R-:W-:Y:S01]  /*4b60*/  ISETP.GT.AND P2, PT, R15, 0x11, PT ;  /* 0x000000110f00780c */ /* 0x000fe20003f44270 */
[-C--:B------:R-:W-:Y:S01]  /*4b70*/  FMUL R85, R85, R0.reuse ;  /* 0x0000000055557220 */ /* 0x080fe20000400000 */
[----:B------:R-:W-:Y:S01]  /*4b80*/  F2FP.TF32.F32.PACK_B R11, R11 ;  /* 0x0000000bff0b723e */ /* 0x000fe200024050ff */
[-C--:B------:R-:W-:Y:S01]  /*4b90*/  FMUL R87, R87, R0.reuse ;  /* 0x0000000057577220 */ /* 0x080fe20000400000 */
[----:B------:R-:W-:Y:S01]  /*4ba0*/  F2FP.TF32.F32.PACK_B R65, R65 ;  /* 0x00000041ff41723e */ /* 0x000fe200024050ff */
[-C--:B-1----:R-:W-:Y:S01]  /*4bb0*/  FMUL R13, R66, R0.reuse ;  /* 0x00000000420d7220 */ /* 0x082fe20000400000 */
[----:B------:R-:W-:Y:S01]  /*4bc0*/  F2FP.TF32.F32.PACK_B R67, R67 ;  /* 0x00000043ff43723e */ /* 0x000fe200024050ff */
[-C--:B------:R-:W-:Y:S01]  /*4bd0*/  FMUL R25, R25, R0.reuse ;  /* 0x0000000019197220 */ /* 0x080fe20000400000 */
[----:B------:R-:W-:Y:S01]  /*4be0*/  F2FP.TF32.F32.PACK_B R69, R69 ;  /* 0x00000045ff45723e */ /* 0x000fe200024050ff */
[----:B------:R-:W-:Y:S01]  /*4bf0*/  @P1 STG.E desc[UR12][R4.64+0x24], R63 ;  /* 0x0000243f04001986 */ /* 0x000fe2000c10190c */
[----:B------:R-:W-:Y:S01]  /*4c00*/  F2FP.TF32.F32.PACK_B R13, R13 ;  /* 0x0000000dff0d723e */ /* 0x000fe200024050ff */
[-C--:B------:R-:W-:Y:S01]  /*4c10*/  FMUL R27, R27, R0.reuse ;  /* 0x000000001b1b7220 */ /* 0x080fe20000400000 */
[----:B------:R-:W-:Y:S01]  /*4c20*/  ISETP.GT.AND P1, PT, R15, 0x19, PT ;  /* 0x000000190f00780c */ /* 0x000fe20003f24270 */
[----:B------:R0:W-:Y:S01]  /*4c30*/  @P0 STG.E desc[UR12][R2.64+0x40], R11 ;  /* 0x0000400b02000986 */ /* 0x0001e2000c10190c */
[----:B------:R-:W-:Y:S01]  /*4c40*/  ISETP.GT.AND P0, PT, R16, RZ, P2 ;  /* 0x000000ff1000720c */ /* 0x000fe20001704270 */
[-C--:B------:R-:W-:Y:S01]  /*4c50*/  FMUL R29, R29, R0.reuse ;  /* 0x000000001d1d7220 */ /* 0x080fe20000400000 */
[----:B------:R-:W-:Y:S01]  /*4c60*/  F2FP.TF32.F32.PACK_B R71, R71 ;  /* 0x00000047ff47723e */ /* 0x000fe200024050ff */
[-C--:B------:R-:W-:Y:S01]  /*4c70*/  FMUL R31, R31, R0.reuse ;  /* 0x000000001f1f7220 */ /* 0x080fe20000400000 */
[----:B------:R-:W-:Y:S01]  /*4c80*/  F2FP.TF32.F32.PACK_B R73, R73 ;  /* 0x00000049ff49723e */ /* 0x000fe200024050ff */
[-C--:B------:R-:W-:Y:S01]  /*4c90*/  FMUL R33, R33, R0.reuse ;  /* 0x0000000021217220 */ /* 0x080fe20000400000 */
[----:B------:R-:W-:Y:S01]  /*4ca0*/  F2FP.TF32.F32.PACK_B R75, R75 ;  /* 0x0000004bff4b723e */ /* 0x000fe200024050ff */
[-C--:B------:R-:W-:Y:S01]  /*4cb0*/  FMUL R35, R35, R0.reuse ;  /* 0x0000000023237220 */ /* 0x080fe20000400000 */
[----:B------:R-:W-:Y:S01]  /*4cc0*/  ISETP.GT.AND P5, PT, R15, 0x28, PT ;  /* 0x000000280f00780c */ /* 0x000fe20003fa4270 */
[-C--:B------:R-:W-:Y:S01]  /*4cd0*/  FMUL R37, R37, R0.reuse ;  /* 0x0000000025257220 */ /* 0x080fe20000400000 */
[----:B------:R-:W-:Y:S01]  /*4ce0*/  F2FP.TF32.F32.PACK_B R77, R77 ;  /* 0x0000004dff4d723e */ /* 0x000fe200024050ff */
[-C--:B0-----:R-:W-:Y:S01]  /*4cf0*/  FMUL R11, R68, R0.reuse ;  /* 0x00000000440b7220 */ /* 0x081fe20000400000 */
[----:B------:R-:W-:Y:S01]  /*4d00*/  F2FP.TF32.F32.PACK_B R79, R79 ;  /* 0x0000004fff4f723e */ /* 0x000fe200024050ff */
[----:B------:R-:W-:Y:S01]  /*4d10*/  @P0 STG.E desc[UR12][R2.64+0x44], R65 ;  /* 0x0000444102000986 */ /* 0x000fe2000c10190c */
[C---:B------:R-:W-:Y:S01]  /*4d20*/  ISETP.GT.AND P0, PT, R16.reuse, 0x8, P3 ;  /* 0x000000081000780c */ /* 0x040fe20001f04270 */
[-C--:B------:R-:W-:Y:S01]  /*4d30*/  FMUL R39, R39, R0.reuse ;  /* 0x0000000027277220 */ /* 0x080fe20000400000 */
[----:B------:R-:W-:Y:S01]  /*4d40*/  F2FP.TF32.F32.PACK_B R11, R11 ;  /* 0x0000000bff0b723e */ /* 0x000fe200024050ff */
[-C--:B------:R-:W-:Y:S01]  /*4d50*/  FMUL R41, R41, R0.reuse ;  /* 0x0000000029297220 */ /* 0x080fe20000400000 */
[----:B------:R-:W-:Y:S01]  /*4d60*/  ISETP.GT.AND P3, PT, R15, 0x29, PT ;  /* 0x000000290f00780c */ /* 0x000fe20003f64270 */
[-C--:B------:R-:W-:Y:S01]  /*4d70*/  FMUL R43, R43, R0.reuse ;  /* 0x000000002b2b7220 */ /* 0x080fe20000400000 */
[----:B------:R-:W-:Y:S01]  /*4d80*/  ISETP.GT.AND P4, PT, R15, 0x31, PT ;  /* 0x000000310f00780c */ /* 0x000fe20003f84270 */
[-C--:B------:R-:W-:Y:S01]  /*4d90*/  FMUL R45, R45, R0.reuse ;  /* 0x000000002d2d7220 */ /* 0x080fe20000400000 */
[----:B------:R-:W-:Y:S01]  /*4da0*/  F2FP.TF32.F32.PACK_B R81, R81 ;  /* 0x00000051ff51723e */ /* 0x000fe200024050ff */
[-C--:B------:R-:W-:Y:S01]  /*4db0*/  FMUL R47, R47, R0.reuse ;  /* 0x000000002f2f7220 */ /* 0x080fe20000400000 */
[----:B------:R-:W-:Y:S01]  /*4dc0*/  F2FP.TF32.F32.PACK_B R83, R83 ;  /* 0x00000053ff53723e */ /* 0x000fe200024050ff */
[-C--:B------:R-:W-:Y:S01]  /*4dd0*/  FMUL R49, R49, R0.reuse ;  /* 0x0000000031317220 */ /* 0x080fe20000400000 */
[----:B------:R-:W-:Y:S01]  /*4de0*/  F2FP.TF32.F32.PACK_B R19, R19 ;  /* 0x00000013ff13723e */ /* 0x000fe200024050ff */
[----:B------:R0:W-:Y:S01]  /*4df0*/  @P0 STG.E desc[UR12][R4.64+0x40], R13 ;  /* 0x0000400d04000986 */ /* 0x0001e2000c10190c */
[----:B------:R-:W-:Y:S01]  /*4e00*/  ISETP.GT.AND P0, PT, R16, 0x8, P2 ;  /* 0x000000081000780c */ /* 0x000fe20001704270 */
[-C--:B------:R-:W-:Y:S01]  /*4e10*/  FMUL R51, R51, R0.reuse ;  /* 0x0000000033337220 */ /* 0x080fe20000400000 */
[----:B------:R-:W-:Y:S01]  /*4e20*/  ISETP.GT.AND P2, PT, R15, 0x18, PT ;  /* 0x000000180f00780c */ /* 0x000fe20003f44270 */
[----:B------:R-:W-:Y:S01]  /*4e30*/  FMUL R53, R53, R0 ;  /* 0x0000000035357220 */ /* 0x000fe20000400000 */
[----:B------:R-:W-:-:S02]  /*4e40*/  P2R R14, PR, RZ, 0x20 ;  /* 0x00000020ff0e7803 */ /* 0x000fc40000000000 */
[----:B------:R-:W-:Y:S02]  /*4e50*/  P2R R12, PR, RZ, 0x8 ;  /* 0x00000008ff0c7803 */ /* 0x000fe40000000000 */
[----:B------:R-:W-:Y:S02]  /*4e60*/  F2FP.TF32.F32.PACK_B R85, R85 ;  /* 0x00000055ff55723e */ /* 0x000fe400024050ff */
[----:B------:R-:W-:Y:S01]  /*4e70*/  F2FP.TF32.F32.PACK_B R87, R87 ;  /* 0x00000057ff57723e */ /* 0x000fe200024050ff */
[----:B0-----:R-:W-:Y:S01]  /*4e80*/  FMUL R13, R70, R0 ;  /* 0x00000000460d7220 */ /* 0x001fe20000400000 */
[----:B------:R-:W-:Y:S01]  /*4e90*/  F2FP.TF32.F32.PACK_B R25, R25 ;  /* 0x00000019ff19723e */ /* 0x000fe200024050ff */
[----:B------:R-:W-:Y:S01]  /*4ea0*/  @P0 STG.E desc[UR12][R4.64+0x44], R67 ;  /* 0x0000444304000986 */ /* 0x000fe2000c10190c */
[----:B------:R-:W-:Y:S02]  /*4eb0*/  ISETP.GT.AND P0, PT, R16, RZ, P2 ;  /* 0x000000ff1000720c */ /* 0x000fe40001704270 */
[----:B------:R-:W-:-:S02]  /*4ec0*/  F2FP.TF32.F32.PACK_B R13, R13 ;  /* 0x0000000dff0d723e */ /* 0x000fc400024050ff */
[----:B------:R-:W-:Y:S02]  /*4ed0*/  F2FP.TF32.F32.PACK_B R27, R27 ;  /* 0x0000001bff1b723e */ /* 0x000fe400024050ff */
[----:B------:R-:W-:Y:S02]  /*4ee0*/  F2FP.TF32.F32.PACK_B R29, R29 ;  /* 0x0000001dff1d723e */ /* 0x000fe400024050ff */
[----:B------:R-:W-:Y:S02]  /*4ef0*/  F2FP.TF32.F32.PACK_B R31, R31 ;  /* 0x0000001fff1f723e */ /* 0x000fe400024050ff */
[----:B------:R-:W-:Y:S02]  /*4f00*/  F2FP.TF32.F32.PACK_B R33, R33 ;  /* 0x00000021ff21723e */ /* 0x000fe400024050ff */
[----:B------:R-:W-:Y:S01]  /*4f10*/  F2FP.TF32.F32.PACK_B R35, R35 ;  /* 0x00000023ff23723e */ /* 0x000fe200024050ff */
[----:B------:R0:W-:Y:S01]  /*4f20*/  @P0 STG.E desc[UR12][R2.64+0x60], R11 ;  /* 0x0000600b02000986 */ /* 0x0001e2000c10190c */
[----:B------:R-:W-:-:S02]  /*4f30*/  ISETP.GT.AND P0, PT, R16, RZ, P1 ;  /* 0x000000ff1000720c */ /* 0x000fc40000f04270 */
[----:B------:R-:W-:Y:S02]  /*4f40*/  F2FP.TF32.F32.PACK_B R37, R37 ;  /* 0x00000025ff25723e */ /* 0x000fe400024050ff */
[----:B------:R-:W-:Y:S02]  /*4f50*/  F2FP.TF32.F32.PACK_B R39, R39 ;  /* 0x00000027ff27723e */ /* 0x000fe400024050ff */
[----:B------:R-:W-:Y:S02]  /*4f60*/  F2FP.TF32.F32.PACK_B R41, R41 ;  /* 0x00000029ff29723e */ /* 0x000fe400024050ff */
[----:B------:R-:W-:Y:S02]  /*4f70*/  F2FP.TF32.F32.PACK_B R43, R43 ;  /* 0x0000002bff2b723e */ /* 0x000fe400024050ff */
[----:B------:R-:W-:Y:S01]  /*4f80*/  F2FP.TF32.F32.PACK_B R45, R45 ;  /* 0x0000002dff2d723e */ /* 0x000fe200024050ff */
[----:B0-----:R-:W-:Y:S01]  /*4f90*/  FMUL R11, R72, R0 ;  /* 0x00000000480b7220 */ /* 0x001fe20000400000 */
[----:B------:R-:W-:Y:S01]  /*4fa0*/  F2FP.TF32.F32.PACK_B R47, R47 ;  /* 0x0000002fff2f723e */ /* 0x000fe200024050ff */
[----:B------:R-:W-:Y:S01]  /*4fb0*/  @P0 STG.E desc[UR12][R2.64+0x64], R69 ;  /* 0x0000644502000986 */ /* 0x000fe2000c10190c */
[----:B------:R-:W-:-:S02]  /*4fc0*/  ISETP.GT.AND P0, PT, R16, 0x8, P2 ;  /* 0x000000081000780c */ /* 0x000fc40001704270 */
[----:B------:R-:W-:Y:S02]  /*4fd0*/  ISETP.GT.AND P2, PT, R15, 0x20, PT ;  /* 0x000000200f00780c */ /* 0x000fe40003f44270 */
[----:B------:R-:W-:Y:S02]  /*4fe0*/  F2FP.TF32.F32.PACK_B R11, R11 ;  /* 0x0000000bff0b723e */ /* 0x000fe400024050ff */
[----:B------:R-:W-:Y:S02]  /*4ff0*/  F2FP.TF32.F32.PACK_B R49, R49 ;  /* 0x00000031ff31723e */ /* 0x000fe400024050ff */
[----:B------:R-:W-:Y:S02]  /*5000*/  F2FP.TF32.F32.PACK_B R51, R51 ;  /* 0x00000033ff33723e */ /* 0x000fe400024050ff */
[----:B------:R-:W-:-:S03]  /*5010*/  F2FP.TF32.F32.PACK_B R53, R53 ;  /* 0x00000035ff35723e */ /* 0x000fc600024050ff */
[----:B------:R0:W-:Y:S01]  /*5020*/  @P0 STG.E desc[UR12][R4.64+0x60], R13 ;  /* 0x0000600d04000986 */ /* 0x0001e2000c10190c */
[----:B------:R-:W-:Y:S02]  /*5030*/  ISETP.GT.AND P0, PT, R16, 0x8, P1 ;  /* 0x000000081000780c */ /* 0x000fe40000f04270 */
[----:B------:R-:W-:Y:S01]  /*5040*/  ISETP.GT.AND P1, PT, R15, 0x21, PT ;  /* 0x000000210f00780c */ /* 0x000fe20003f24270 */
[----:B0-----:R-:W-:-:S10]  /*5050*/  FMUL R13, R74, R0 ;  /* 0x000000004a0d7220 */ /* 0x001fd40000400000 */
[----:B------:R-:W-:Y:S01]  /*5060*/  @P0 STG.E desc[UR12][R4.64+0x64], R71 ;  /* 0x0000644704000986 */ /* 0x000fe2000c10190c */
[----:B------:R-:W-:Y:S02]  /*5070*/  ISETP.GT.AND P0, PT, R16, RZ, P2 ;  /* 0x000000ff1000720c */ /* 0x000fe40001704270 */
[----:B------:R-:W-:-:S11]  /*5080*/  F2FP.TF32.F32.PACK_B R13, R13 ;  /* 0x0000000dff0d723e */ /* 0x000fd600024050ff */
[----:B------:R0:W-:Y:S01]  /*5090*/  @P0 STG.E desc[UR12][R2.64+0x80], R11 ;  /* 0x0000800b02000986 */ /* 0x0001e2000c10190c */
[----:B------:R-:W-:Y:S01]  /*50a0*/  ISETP.GT.AND P0, PT, R16, RZ, P1 ;  /* 0x000000ff1000720c */ /* 0x000fe20000f04270 */
[----:B0-----:R-:W-:-:S12]  /*50b0*/  FMUL R11, R76, R0 ;  /* 0x000000004c0b7220 */ /* 0x001fd80000400000 */
[----:B------:R-:W-:Y:S01]  /*50c0*/  @P0 STG.E desc[UR12][R2.64+0x84], R73 ;  /* 0x0000844902000986 */ /* 0x000fe2000c10190c */
[----:B------:R-:W-:Y:S02]  /*50d0*/  ISETP.GT.AND P0, PT, R16, 0x8, P2 ;  /* 0x000000081000780c */ /* 0x000fe40001704270 */
[----:B------:R-:W-:Y:S02]  /*50e0*/  F2FP.TF32.F32.PACK_B R11, R11 ;  /* 0x0000000bff0b723e */ /* 0x000fe400024050ff */
[----:B------:R-:W-:-:S09]  /*50f0*/  ISETP.GT.AND P2, PT, R15, 0x38, PT ;  /* 0x000000380f00780c */ /* 0x000fd20003f44270 */
[----:B------:R0:W-:Y:S01]  /*5100*/  @P0 STG.E desc[UR12][R4.64+0x80], R13 ;  /* 0x0000800d04000986 */ /* 0x0001e2000c10190c */
[----:B------:R-:W-:Y:S01]  /*5110*/  ISETP.GT.AND P0, PT, R16, 0x8, P1 ;  /* 0x000000081000780c */ /* 0x000fe20000f04270 */
[----:B0-----:R-:W-:-:S12]  /*5120*/  FMUL R13, R78, R0 ;  /* 0x000000004e0d7220 */ /* 0x001fd80000400000 */
        /* <DEDUP_REMOVED lines=8> */
[----:B------:R-:W-:-:S11]  /*51b0*/  F2FP.TF32.F32.PACK_B R11, R11 ;  /* 0x0000000bff0b723e */ /* 0x000fd600024050ff */
[----:B------:R0:W-:Y:S01]  /*51c0*/  @P0 STG.E desc[UR12][R4.64+0xa0], R13 ;  /* 0x0000a00d04000986 */ /* 0x0001e2000c10190c */
[C---:B------:R-:W-:Y:S02]  /*51d0*/  ISETP.GT.AND P0, PT, R16.reuse, 0x8, P3 ;  /* 0x000000081000780c */ /* 0x040fe40001f04270 */
[----:B------:R-:W-:Y:S01]  /*51e0*/  ISETP.GT.AND P3, PT, R16, 0x8, P2 ;  /* 0x000000081000780c */ /* 0x000fe20001764270 */
[----:B0-----:R-:W-:-:S10]  /*51f0*/  FMUL R13, R82, R0 ;  /* 0x00000000520d7220 */ /* 0x001fd40000400000 */
[----:B------:R-:W-:Y:S01]  /*5200*/  @P0 STG.E desc[UR12][R4.64+0xa4], R79 ;  /* 0x0000a44f04000986 */ /* 0x000fe2000c10190c */
[----:B------:R-:W-:Y:S02]  /*5210*/  ISETP.GT.AND P0, PT, R15, 0x30, PT ;  /* 0x000000300f00780c */ /* 0x000fe40003f04270 */
[----:B------:R-:W-:Y:S02]  /*5220*/  F2FP.TF32.F32.PACK_B R13, R13 ;  /* 0x0000000dff0d723e */ /* 0x000fe400024050ff */
[----:B------:R-:W-:-:S13]  /*5230*/  ISETP.GT.AND P1, PT, R16, RZ, P0 ;  /* 0x000000ff1000720c */ /* 0x000fda0000724270 */
[----:B------:R-:W-:Y:S01]  /*5240*/  @P1 STG.E desc[UR12][R2.64+0xc0], R11 ;  /* 0x0000c00b02001986 */ /* 0x000fe2000c10190c */
[----:B------:R-:W-:-:S13]  /*5250*/  ISETP.GT.AND P1, PT, R16, RZ, P4 ;  /* 0x000000ff1000720c */ /* 0x000fda0002724270 */
[----:B------:R-:W-:Y:S01]  /*5260*/  @P1 STG.E desc[UR12][R2.64+0xc4], R81 ;  /* 0x0000c45102001986 */ /* 0x000fe2000c10190c */
[----:B------:R-:W-:-:S13]  /*5270*/  ISETP.GT.AND P1, PT, R16, 0x8, P0 ;  /* 0x000000081000780c */ /* 0x000fda0000724270 */
[----:B------:R0:W-:Y:S01]  /*5280*/  @P1 STG.E desc[UR12][R4.64+0xc0], R13 ;  /* 0x0000c00d04001986 */ /* 0x0001e2000c10190c */
[----:B------:R-:W-:Y:S01]  /*5290*/  ISETP.GT.AND P1, PT, R16, 0x8, P4 ;  /* 0x000000081000780c */ /* 0x000fe20002724270 */
[----:B0-----:R-:W-:-:S12]  /*52a0*/  FMUL R13, R86, R0 ;  /* 0x00000000560d7220 */ /* 0x001fd80000400000 */
[----:B------:R-:W-:Y:S01]  /*52b0*/  @P1 STG.E desc[UR12][R4.64+0xc4], R83 ;  /* 0x0000c45304001986 */ /* 0x000fe2000c10190c */
[----:B------:R-:W-:Y:S02]  /*52c0*/  IADD3 R10, P1, R17, R4, RZ ;  /* 0x00000004110a7210 */ /* 0x000fe40007f3e0ff */
[----:B------:R-:W-:-:S03]  /*52d0*/  F2FP.TF32.F32.PACK_B R13, R13 ;  /* 0x0000000dff0d723e */ /* 0x000fc600024050ff */
[----:B------:R-:W-:Y:S01]  /*52e0*/  IMAD.X R11, R9, 0x1, R5, P1 ;  /* 0x00000001090b7824 */ /* 0x000fe200008e0605 */
[----:B------:R-:W-:-:S13]  /*52f0*/  ISETP.GT.AND P1, PT, R16, RZ, P2 ;  /* 0x000000ff1000720c */ /* 0x000fda0001724270 */
[----:B------:R-:W-:Y:S01]  /*5300*/  @P1 STG.E desc[UR12][R2.64+0xe0], R19 ;  /* 0x0000e01302001986 */ /* 0x000fe2000c10190c */
[----:B------:R-:W-:Y:S01]  /*5310*/  IADD3 R8, P1, R17, R2, RZ ;  /* 0x0000000211087210 */ /* 0x000fe20007f3e0ff */
[----:B------:R-:W-:-:S04]  /*5320*/  FMUL R17, R24, R0 ;  /* 0x0000000018117220 */ /* 0x000fc80000400000 */
[----:B------:R-:W-:Y:S01]  /*5330*/  IMAD.X R9, R9, 0x1, R3, P1 ;  /* 0x0000000109097824 */ /* 0x000fe200008e0603 */
[----:B------:R-:W-:Y:S02]  /*5340*/  ISETP.GT.AND P1, PT, R15, 0x39, PT ;  /* 0x000000390f00780c */ /* 0x000fe40003f24270 */
[----:B------:R-:W-:Y:S02]  /*5350*/  F2FP.TF32.F32.PACK_B R17, R17 ;  /* 0x00000011ff11723e */ /* 0x000fe400024050ff */
[----:B------:R-:W-:-:S13]  /*5360*/  ISETP.GT.AND P5, PT, R16, RZ, P1 ;  /* 0x000000ff1000720c */ /* 0x000fda0000fa4270 */
[----:B------:R-:W-:Y:S01]  /*5370*/  @P5 STG.E desc[UR12][R2.64+0xe4], R85 ;  /* 0x0000e45502005986 */ /* 0x000fe2000c10190c */
[----:B------:R-:W-:-:S03]  /*5380*/  ISETP.GT.AND P5, PT, R15, RZ, PT ;  /* 0x000000ff0f00720c */ /* 0x000fc60003fa4270 */
[----:B------:R0:W-:Y:S01]  /*5390*/  @P3 STG.E desc[UR12][R4.64+0xe0], R13 ;  /* 0x0000e00d04003986 */ /* 0x0001e2000c10190c */
[----:B------:R-:W-:Y:S01]  /*53a0*/  ISETP.GT.AND P3, PT, R16, 0x8, P1 ;  /* 0x000000081000780c */ /* 0x000fe20000f64270 */
[----:B0-----:R-:W-:-:S12]  /*53b0*/  FMUL R13, R28, R0 ;  /* 0x000000001c0d7220 */ /* 0x001fd80000400000 */
[----:B------:R0:W-:Y:S01]  /*53c0*/  @P3 STG.E desc[UR12][R4.64+0xe4], R87 ;  /* 0x0000e45704003986 */ /* 0x0001e2000c10190c */
[C---:B------:R-:W-:Y:S02]  /*53d0*/  ISETP.GT.AND P3, PT, R16.reuse, 0x40, P5 ;  /* 0x000000401000780c */ /* 0x040fe40002f64270 */
[----:B------:R-:W-:Y:S02]  /*53e0*/  ISETP.GT.AND P5, PT, R16, 0x48, P5 ;  /* 0x000000481000780c */ /* 0x000fe40002fa4270 */
[----:B------:R-:W-:Y:S01]  /*53f0*/  F2FP.TF32.F32.PACK_B R13, R13 ;  /* 0x0000000dff0d723e */ /* 0x000fe200024050ff */
[----:B0-----:R-:W-:-:S08]  /*5400*/  FMUL R5, R26, R0 ;  /* 0x000000001a057220 */ /* 0x001fd00000400000 */
[----:B------:R0:W-:Y:S01]  /*5410*/  @P3 STG.E desc[UR12][R8.64], R17 ;  /* 0x0000001108003986 */ /* 0x0001e2000c10190c */
[C---:B------:R-:W-:Y:S02]  /*5420*/  ISETP.GT.AND P3, PT, R16.reuse, 0x40, P6 ;  /* 0x000000401000780c */ /* 0x040fe40003764270 */
[----:B------:R-:W-:Y:S02]  /*5430*/  ISETP.GT.AND P6, PT, R16, 0x48, P6 ;  /* 0x000000481000780c */ /* 0x000fe400037c4270 */
[----:B------:R-:W-:Y:S01]  /*5440*/  F2FP.TF32.F32.PACK_B R5, R5 ;  /* 0x00000005ff05723e */ /* 0x000fe200024050ff */
[----:B0-----:R-:W-:-:S08]  /*5450*/  FMUL R17, R54, R0 ;  /* 0x0000000036117220 */ /* 0x001fd00000400000 */
[----:B------:R-:W-:Y:S02]  /*5460*/  @P3 IMAD.MOV.U32 R2, RZ, RZ, R8 ;  /* 0x000000ffff023224 */ /* 0x000fe400078e0008 */
[----:B------:R-:W-:Y:S01]  /*5470*/  @P3 IMAD.MOV.U32 R3, RZ, RZ, R9 ;  /* 0x000000ffff033224 */ /* 0x000fe200078e0009 */
[----:B------:R-:W-:-:S04]  /*5480*/  F2FP.TF32.F32.PACK_B R17, R17 ;  /* 0x00000011ff11723e */ /* 0x000fc800024050ff */
[----:B------:R-:W-:Y:S01]  /*5490*/  @P3 STG.E desc[UR12][R2.64+0x4], R25 ;  /* 0x0000041902003986 */ /* 0x000fe2000c10190c */
[----:B------:R-:W-:-:S03]  /*54a0*/  ISETP.NE.AND P3, PT, R12, RZ, PT ;  /* 0x000000ff0c00720c */ /* 0x000fc60003f65270 */
[----:B------:R0:W-:Y:S01]  /*54b0*/  @P5 STG.E desc[UR12][R10.64], R5 ;  /* 0x000000050a005986 */ /* 0x0001e2000c10190c */
[----:B------:R-:W-:-:S03]  /*54c0*/  ISETP.NE.AND P5, PT, R14, RZ, PT ;  /* 0x000000ff0e00720c */ /* 0x000fc60003fa5270 */
[----:B------:R1:W-:Y:S01]  /*54d0*/  @P6 STG.E desc[UR12][R10.64+0x4], R27 ;  /* 0x0000041b0a006986 */ /* 0x0003e2000c10190c */
[----:B------:R-:W-:-:S04]  /*54e0*/  ISETP.GT.AND P6, PT, R15, 0x8, PT ;  /* 0x000000080f00780c */ /* 0x000fc80003fc4270 */
[----:B------:R-:W-:Y:S01]  /*54f0*/  ISETP.GT.AND P6, PT, R16, 0x40, P6 ;  /* 0x000000401000780c */ /* 0x000fe200037c4270 */
[-C--:B0-----:R-:W-:Y:S01]  /*5500*/  FMUL R5, R30, R0.reuse ;  /* 0x000000001e057220 */ /* 0x081fe20000400000 */
[----:B-1----:R-:W-:-:S04]  /*5510*/  FMUL R11, R32, R0 ;  /* 0x00000000200b7220 */ /* 0x002fc80000400000 */
[----:B------:R-:W-:Y:S02]  /*5520*/  F2FP.TF32.F32.PACK_B R5, R5 ;  /* 0x00000005ff05723e */ /* 0x000fe400024050ff */
[----:B------:R-:W-:-:S05]  /*5530*/  F2FP.TF32.F32.PACK_B R11, R11 ;  /* 0x0000000bff0b723e */ /* 0x000fca00024050ff */
[----:B------:R-:W-:Y:S02]  /*5540*/  @P6 IMAD.MOV.U32 R2, RZ, RZ, R8 ;  /* 0x000000ffff026224 */ /* 0x000fe400078e0008 */
[----:B------:R-:W-:-:S05]  /*5550*/  @P6 IMAD.MOV.U32 R3, RZ, RZ, R9 ;  /* 0x000000ffff036224 */ /* 0x000fca00078e0009 */
[----:B------:R0:W-:Y:S01]  /*5560*/  @P6 STG.E desc[UR12][R2.64+0x20], R13 ;  /* 0x0000200d02006986 */ /* 0x0001e2000c10190c */
[----:B------:R-:W-:-:S04]  /*5570*/  ISETP.GT.AND P6, PT, R15, 0x9, PT ;  /* 0x000000090f00780c */ /* 0x000fc80003fc4270 */
[----:B------:R-:W-:Y:S01]  /*5580*/  ISETP.GT.AND P6, PT, R16, 0x40, P6 ;  /* 0x000000401000780c */ /* 0x000fe200037c4270 */
[----:B0-----:R-:W-:-:S05]  /*5590*/  FMUL R13, R48, R0 ;  /* 0x00000000300d7220 */ /* 0x001fca0000400000 */
[----:B------:R-:W-:-:S07]  /*55a0*/  F2FP.TF32.F32.PACK_B R13, R13 ;  /* 0x0000000dff0d723e */ /* 0x000fce00024050ff */
[----:B------:R-:W-:Y:S02]  /*55b0*/  @P6 IMAD.MOV.U32 R2, RZ, RZ, R8 ;  /* 0x000000ffff026224 */ /* 0x000fe400078e0008 */
[----:B------:R-:W-:-:S05]  /*55c0*/  @P6 IMAD.MOV.U32 R3, RZ, RZ, R9 ;  /* 0x000000ffff036224 */ /* 0x000fca00078e0009 */
[----:B------:R-:W-:Y:S01]  /*55d0*/  @P6 STG.E desc[UR12][R2.64+0x24], R29 ;  /* 0x0000241d02006986 */ /* 0x000fe2000c10190c */
[----:B------:R-:W-:-:S04]  /*55e0*/  ISETP.GT.AND P6, PT, R15, 0x8, PT ;  /* 0x000000080f00780c */ /* 0x000fc80003fc4270 */
[----:B------:R-:W-:-:S13]  /*55f0*/  ISETP.GT.AND P6, PT, R16, 0x48, P6 ;  /* 0x000000481000780c */ /* 0x000fda00037c4270 */
[----:B------:R0:W-:Y:S01]  /*5600*/  @P6 STG.E desc[UR12][R6.64+0x20], R5 ;  /* 0x0000200506006986 */ /* 0x0001e2000c10190c */
[----:B------:R-:W-:-:S04]  /*5610*/  ISETP.GT.AND P6, PT, R15, 0x9, PT ;  /* 0x000000090f00780c */ /* 0x000fc80003fc4270 */
[----:B------:R-:W-:Y:S01]  /*5620*/  ISETP.GT.AND P6, PT, R16, 0x48, P6 ;  /* 0x000000481000780c */ /* 0x000fe200037c4270 */
[----:B0-----:R-:W-:-:S05]  /*5630*/  FMUL R5, R34, R0 ;  /* 0x0000000022057220 */ /* 0x001fca0000400000 */
[----:B------:R-:W-:-:S07]  /*5640*/  F2FP.TF32.F32.PACK_B R5, R5 ;  /* 0x00000005ff05723e */ /* 0x000fce00024050ff */
[----:B------:R-:W-:Y:S02]  /*5650*/  @P6 IMAD.MOV.U32 R2, RZ, RZ, R6 ;  /* 0x000000ffff026224 */ /* 0x000fe400078e0006 */
[----:B------:R-:W-:-:S05]  /*5660*/  @P6 IMAD.MOV.U32 R3, RZ, RZ, R7 ;  /* 0x000000ffff036224 */ /* 0x000fca00078e0007 */
[----:B------:R0:W-:Y:S01]  /*5670*/  @P6 STG.E desc[UR12][R2.64+0x24], R31 ;  /* 0x0000241f02006986 */ /* 0x0001e2000c10190c */
[----:B------:R-:W-:-:S04]  /*5680*/  ISETP.GT.AND P6, PT, R15, 0x10, PT ;  /* 0x000000100f00780c */ /* 0x000fc80003fc4270 */
[----:B------:R-:W-:-:S13]  /*5690*/  ISETP.GT.AND P6, PT, R16, 0x40, P6 ;  /* 0x000000401000780c */ /* 0x000fda00037c4270 */
[----:B0-----:R-:W-:Y:S02]  /*56a0*/  @P6 IMAD.MOV.U32 R2, RZ, RZ, R8 ;  /* 0x000000ffff026224 */ /* 0x001fe400078e0008 */
        /* <DEDUP_REMOVED lines=62> */
[----:B------:R-:W-:Y:S01]  /*5a90*/  ISETP.GT.AND P6, PT, R15, 0x21, PT ;  /* 0x000000210f00780c */ /* 0x000fe20003fc4270 */
[----:B------:R-:W-:-:S03]  /*5aa0*/  FMUL R15, R52, R0 ;  /* 0x00000000340f7220 */ /* 0x000fc60000400000 */
[----:B------:R-:W-:Y:S02]  /*5ab0*/  ISETP.GT.AND P6, PT, R16, 0x48, P6 ;  /* 0x000000481000780c */ /* 0x000fe400037c4270 */
[----:B------:R-:W-:Y:S01]  /*5ac0*/  F2FP.TF32.F32.PACK_B R15, R15 ;  /* 0x0000000fff0f723e */ /* 0x000fe200024050ff */
[----:B0-----:R-:W-:-:S05]  /*5ad0*/  FMUL R5, R46, R0 ;  /* 0x000000002e057220 */ /* 0x001fca0000400000 */
[----:B------:R-:W-:-:S05]  /*5ae0*/  F2FP.TF32.F32.PACK_B R5, R5 ;  /* 0x00000005ff05723e */ /* 0x000fca00024050ff */
[----:B------:R-:W-:Y:S02]  /*5af0*/  @P6 IMAD.MOV.U32 R2, RZ, RZ, R6 ;  /* 0x000000ffff026224 */ /* 0x000fe400078e0006 */
[----:B------:R-:W-:-:S05]  /*5b00*/  @P6 IMAD.MOV.U32 R3, RZ, RZ, R7 ;  /* 0x000000ffff036224 */ /* 0x000fca00078e0007 */
[----:B------:R0:W-:Y:S01]  /*5b10*/  @P6 STG.E desc[UR12][R2.64+0x84], R43 ;  /* 0x0000842b02006986 */ /* 0x0001e2000c10190c */
[C---:B------:R-:W-:Y:S02]  /*5b20*/  ISETP.GT.AND P6, PT, R16.reuse, 0x40, P5 ;  /* 0x000000401000780c */ /* 0x040fe40002fc4270 */
[----:B------:R-:W-:-:S11]  /*5b30*/  ISETP.GT.AND P5, PT, R16, 0x48, P5 ;  /* 0x000000481000780c */ /* 0x000fd60002fa4270 */
[----:B0-----:R-:W-:Y:S02]  /*5b40*/  @P6 IMAD.MOV.U32 R2, RZ, RZ, R8 ;  /* 0x000000ffff026224 */ /* 0x001fe400078e0008 */
[----:B------:R-:W-:-:S05]  /*5b50*/  @P6 IMAD.MOV.U32 R3, RZ, RZ, R9 ;  /* 0x000000ffff036224 */ /* 0x000fca00078e0009 */
[----:B------:R0:W-:Y:S01]  /*5b60*/  @P6 STG.E desc[UR12][R2.64+0xa0], R11 ;  /* 0x0000a00b02006986 */ /* 0x0001e2000c10190c */
[C---:B------:R-:W-:Y:S02]  /*5b70*/  ISETP.GT.AND P6, PT, R16.reuse, 0x40, P3 ;  /* 0x000000401000780c */ /* 0x040fe40001fc4270 */
[----:B------:R-:W-:Y:S01]  /*5b80*/  ISETP.GT.AND P3, PT, R16, 0x48, P3 ;  /* 0x000000481000780c */ /* 0x000fe20001f64270 */
[-C--:B0-----:R-:W-:Y:S01]  /*5b90*/  FMUL R11, R50, R0.reuse ;  /* 0x00000000320b7220 */ /* 0x081fe20000400000 */
[----:B------:R-:W-:-:S09]  /*5ba0*/  FMUL R0, R55, R0 ;  /* 0x0000000037007220 */ /* 0x000fd20000400000 */
[----:B------:R-:W-:Y:S02]  /*5bb0*/  @P6 IMAD.MOV.U32 R2, RZ, RZ, R8 ;  /* 0x000000ffff026224 */ /* 0x000fe400078e0008 */
[----:B------:R-:W-:Y:S01]  /*5bc0*/  @P6 IMAD.MOV.U32 R3, RZ, RZ, R9 ;  /* 0x000000ffff036224 */ /* 0x000fe200078e0009 */
[----:B------:R-:W-:-:S04]  /*5bd0*/  F2FP.TF32.F32.PACK_B R11, R11 ;  /* 0x0000000bff0b723e */ /* 0x000fc800024050ff */
[----:B------:R0:W-:Y:S01]  /*5be0*/  @P6 STG.E desc[UR12][R2.64+0xa4], R45 ;  /* 0x0000a42d02006986 */ /* 0x0001e2000c10190c */
[C---:B------:R-:W-:Y:S02]  /*5bf0*/  ISETP.GT.AND P6, PT, R16.reuse, 0x40, P0 ;  /* 0x000000401000780c */ /* 0x040fe400007c4270 */
[----:B------:R-:W-:Y:S01]  /*5c00*/  ISETP.GT.AND P0, PT, R16, 0x48, P0 ;  /* 0x000000481000780c */ /* 0x000fe20000704270 */
[----:B0-----:R-:W-:Y:S02]  /*5c10*/  @P5 IMAD.MOV.U32 R2, RZ, RZ, R6 ;  /* 0x000000ffff025224 */ /* 0x001fe400078e0006 */
[----:B------:R-:W-:-:S05]  /*5c20*/  @P5 IMAD.MOV.U32 R3, RZ, RZ, R7 ;  /* 0x000000ffff035224 */ /* 0x000fca00078e0007 */
        /* <DEDUP_REMOVED lines=15> */
[----:B------:R0:W-:Y:S02]  /*5d20*/  @P5 STG.E desc[UR12][R2.64+0xc4], R49 ;  /* 0x0000c43102005986 */ /* 0x0001e4000c10190c */
        /* <DEDUP_REMOVED lines=8> */
[----:B------:R0:W-:Y:S04]  /*5db0*/  @P6 STG.E desc[UR12][R2.64+0xe0], R15 ;  /* 0x0000e00f02006986 */ /* 0x0001e8000c10190c */
[----:B------:R1:W-:Y:S01]  /*5dc0*/  @P3 STG.E desc[UR12][R8.64+0xe4], R53 ;  /* 0x0000e43508003986 */ /* 0x0003e2000c10190c */
[----:B0-----:R-:W-:Y:S02]  /*5dd0*/  @P2 IMAD.MOV.U32 R2, RZ, RZ, R6 ;  /* 0x000000ffff022224 */ /* 0x001fe400078e0006 */
[----:B------:R-:W-:-:S05]  /*5de0*/  @P2 IMAD.MOV.U32 R3, RZ, RZ, R7 ;  /* 0x000000ffff032224 */ /* 0x000fca00078e0007 */
[----:B------:R1:W-:Y:S01]  /*5df0*/  @P2 STG.E desc[UR12][R2.64+0xe0], R17 ;  /* 0x0000e01102002986 */ /* 0x0003e2000c10190c */
[----:B------:R-:W-:Y:S05]  /*5e00*/  @!P1 EXIT ;  /* 0x000000000000994d */ /* 0x000fea0003800000 */
[----:B-1----:R-:W-:-:S05]  /*5e10*/  F2FP.TF32.F32.PACK_B R3, R0 ;  /* 0x00000000ff03723e */ /* 0x002fca00024050ff */
[----:B------:R-:W-:Y:S01]  /*5e20*/  STG.E desc[UR12][R6.64+0xe4], R3 ;  /* 0x0000e40306007986 */ /* 0x000fe2000c10190c */
[----:B------:R-:W-:Y:S05]  /*5e30*/  EXIT ;  /* 0x000000000000794d */ /* 0x000fea0003800000 */
.L_x_10:
[----:B------:R-:W-:-:S13]  /*5e40*/  ISETP.NE.AND P0, PT, R6, RZ, PT ;  /* 0x000000ff0600720c */ /* 0x000fda0003f05270 */
[----:B------:R-:W-:Y:S05]  /*5e50*/  @P0 EXIT ;  /* 0x000000000000094d */ /* 0x000fea0003800000 */
[----:B------:R-:W-:-:S13]  /*5e60*/  ELECT P0, URZ, PT ;  /* 0x00000000003f782f */ /* 0x000fda0003800000 */
[----:B------:R-:W-:Y:S05]  /*5e70*/  @!P0 BRA `(.L_x_145) ;  /* 0x00000008000c8947 */ /* 0x000fea0003800000 */
[----:B------:R-:W-:Y:S02]  /*5e80*/  ISETP.GE.AND P0, PT, R3, 0x1, PT ;  /* 0x000000010300780c */ /* 0x000fe40003f06270 */
[----:B0-2---:R-:W-:-:S04]  /*5e90*/  SHF.R.S32.HI R5, RZ, 0x1f, R8 ;  /* 0x0000001fff057819 */ /* 0x005fc80000011408 */
[----:B------:R-:W-:-:S07]  /*5ea0*/  LEA.HI R5, R5, R8, RZ, 0x7 ;  /* 0x0000000805057211 */ /* 0x000fce00078f38ff */
[----:B------:R-:W-:Y:S05]  /*5eb0*/  @!P0 BRA `(.L_x_145) ;  /* 0x0000000400fc8947 */ /* 0x000fea0003800000 */
[----:B-----5:R-:W0:Y:S01]  /*5ec0*/  S2R R0, SR_CTAID.X ;  /* 0x0000000000007919 */ /* 0x020e220000002500 */
[----:B------:R-:W-:Y:S01]  /*5ed0*/  LOP3.LUT R5, R5, 0xffffff80, RZ, 0xc0, !PT ;  /* 0xffffff8005057812 */ /* 0x000fe200078ec0ff */
[----:B------:R-:W-:Y:S01]  /*5ee0*/  ULDC UR4, c[0x0][0x384] ;  /* 0x0000e10000047ab9 */ /* 0x000fe20000000800 */
[C---:B------:R-:W-:Y:S01]  /*5ef0*/  LOP3.LUT P0, RZ, R8.reuse, 0x1f, RZ, 0xc0, !PT ;  /* 0x0000001f08ff7812 */ /* 0x040fe2000780c0ff */
[----:B------:R-:W1:Y:S01]  /*5f00*/  S2R R10, SR_CTAID.Y ;  /* 0x00000000000a7919 */ /* 0x000e620000002600 */
[----:B------:R-:W-:Y:S01]  /*5f10*/  ULDC UR5, c[0x0][0x388] ;  /* 0x0000e20000057ab9 */ /* 0x000fe20000000800 */
[----:B------:R-:W-:Y:S01]  /*5f20*/  IMAD.IADD R5, R8, 0x1, -R5 ;  /* 0x0000000108057824 */ /* 0x000fe200078e0a05 */
[----:B------:R-:W-:Y:S01]  /*5f30*/  LOP3.LUT R20, R2, 0x2, RZ, 0xfc, !PT ;  /* 0x0000000202147812 */ /* 0x000fe200078efcff */
[----:B------:R-:W-:Y:S01]  /*5f40*/  VIADD R21, R3, 0x1 ;  /* 0x0000000103157836 */ /* 0x000fe20000000000 */
[----:B------:R-:W-:Y:S01]  /*5f50*/  CS2R R6, SRZ ;  /* 0x0000000000067805 */ /* 0x000fe2000001ff00 */
[----:B------:R-:W-:Y:S01]  /*5f60*/  IMAD.MOV.U32 R4, RZ, RZ, RZ ;  /* 0x000000ffff047224 */ /* 0x000fe200078e00ff */
[----:B------:R-:W-:-:S02]  /*5f70*/  ISETP.NE.AND P1, PT, R5, RZ, PT ;  /* 0x000000ff0500720c */ /* 0x000fc40003f25270 */
[----:B------:R-:W-:Y:S02]  /*5f80*/  CS2R R8, SRZ ;  /* 0x0000000000087805 */ /* 0x000fe4000001ff00 */
[----:B------:R-:W-:Y:S01]  /*5f90*/  ISETP.NE.OR P0, PT, R5, RZ, !P0 ;  /* 0x000000ff0500720c */ /* 0x000fe20004705670 */
[----:B------:R-:W-:Y:S02]  /*5fa0*/  IMAD.MOV.U32 R5, RZ, RZ, 0x1 ;  /* 0x00000001ff057424 */ /* 0x000fe400078e00ff */
[----:B0-----:R-:W-:-:S04]  /*5fb0*/  IMAD.SHL.U32 R16, R0, 0x80, RZ ;  /* 0x0000008000107824 */ /* 0x001fc800078e00ff */
[----:B------:R-:W-:-:S04]  /*5fc0*/  IMAD.HI.U32 R0, R16, UR4, RZ ;  /* 0x0000000410007c27 */ /* 0x000fc8000f8e00ff */
[----:B-1----:R-:W-:Y:S01]  /*5fd0*/  IMAD.SHL.U32 R18, R10, 0x40, RZ ;  /* 0x000000400a127824 */ /* 0x002fe200078e00ff */
[----:B------:R-:W-:-:S07]  /*5fe0*/  SHF.R.U32.HI R0, RZ, UR5, R0 ;  /* 0x00000005ff007c19 */ /* 0x000fce0008011600 */
.L_x_149:
[----:B------:R-:W0:Y:S01]  /*5ff0*/  S2R R11, SR_CgaCtaId ;  /* 0x00000000000b7919 */ /* 0x000e220000008800 */
[----:B------:R-:W-:-:S04]  /*6000*/  MOV R10, 0x400 ;  /* 0x00000400000a7802 */ /* 0x000fc80000000f00 */
[----:B0-----:R-:W-:Y:S02]  /*6010*/  LEA R19, R11, R10, 0x18 ;  /* 0x0000000a0b137211 */ /* 0x001fe400078ec0ff */
[----:B------:R-:W-:-:S03]  /*6020*/  SHF.L.U32 R10, R5, 0x1f, RZ ;  /* 0x0000001f050a7819 */ /* 0x000fc600000006ff */
[----:B------:R-:W-:-:S07]  /*6030*/  IMAD R17, R4, 0x8, R19 ;  /* 0x0000000804117824 */ /* 0x000fce00078e0213 */
.L_x_146:
[----:B0-----:R0:W1:Y:S02]  /*6040*/  SYNCS.PHASECHK.TRANS64.TRYWAIT P2, [R17+URZ+0x36048], R10 ;  /* 0x0360480a110075a7 */ /* 0x001064000804017f */
[----:B-1----:R-:W-:Y:S05]  /*6050*/  @!P2 NANOSLEEP.SYNCS 0x989680 ;  /* 0x009896800000a95d */ /* 0x002fea0003900000 */
[----:B------:R-:W1:Y:S02]  /*6060*/  @!P2 SYNCS.PHASECHK.TRANS64 P2, [R17+URZ+0x36048], R10 ;  /* 0x0360480a1100a5a7 */ /* 0x000e64000804007f */
[----:B-1----:R-:W-:Y:S05]  /*6070*/  @!P2 BRA `(.L_x_146) ;  /* 0xfffffffc00f0a947 */ /* 0x002fea000383ffff */
[----:B0-----:R-:W0:Y:S02]  /*6080*/  @!P1 LDC R10, c[0x0][0x580] ;  /* 0x00016000ff0a9b82 */ /* 0x001e240000000800 */
[----:B0-----:R0:W-:Y:S02]  /*6090*/  @!P1 SYNCS.ARRIVE.TRANS64 RZ, [R17+URZ+0x36000], R10 ;  /* 0x0360000a11ff99a7 */ /* 0x0011e4000800003f */
[----:B0-----:R-:W-:-:S04]  /*60a0*/  PRMT R10, R20, 0x9910, RZ ;  /* 0x00009910140a7816 */ /* 0x001fc800000000ff */
[----:B------:R-:W-:-:S13]  /*60b0*/  ISETP.NE.AND P2, PT, R10, 0x2, PT ;  /* 0x000000020a00780c */ /* 0x000fda0003f45270 */
[----:B------:R-:W-:Y:S05]  /*60c0*/  @P2 BRA `(.L_x_147) ;  /* 0x0000000000042947 */ /* 0x000fea0003800000 */
[----:B------:R-:W-:Y:S01]  /*60d0*/  BPT.TRAP 0x1 ;  /* 0x000000040000795c */ /* 0x000fe20000300000 */
.L_x_147:
[----:B------:R-:W-:Y:S05]  /*60e0*/  @P0 BRA `(.L_x_148) ;  /* 0x0000000000040947 */ /* 0x000fea0003800000 */
[----:B------:R-:W-:Y:S01]  /*60f0*/  BPT.TRAP 0x1 ;  /* 0x000000040000795c */ /* 0x000fe20000300000 */
.L_x_148:
[----:B------:R-:W0:Y:S01]  /*6100*/  LDC R13, c[0x0][0x380] ;  /* 0x0000e000ff0d7b82 */ /* 0x000e220000000800 */
[----:B------:R-:W-:Y:S01]  /*6110*/  R2UR UR4, R0 ;  /* 0x00000000000472ca */ /* 0x000fe200000e0000 */
[----:B------:R-:W-:Y:S01]  /*6120*/  ULDC UR14, c[0x0][0x38c] ;  /* 0x0000e300000e7ab9 */ /* 0x000fe20000000800 */
[----:B------:R-:W-:Y:S01]  /*6130*/  R2UR UR13, R16 ;  /* 0x00000000100d72ca */ /* 0x000fe200000e0000 */
[----:B------:R-:W-:Y:S01]  /*6140*/  UISETP.NE.AND UP0, UPT, UR14, 0x1, UPT ;  /* 0x000000010e00788c */ /* 0x000fe2000bf05270 */
[C---:B------:R-:W-:Y:S01]  /*6150*/  R2UR UR18, R8.reuse ;  /* 0x00000000081272ca */ /* 0x040fe200000e0000 */
[----:B------:R-:W-:Y:S01]  /*6160*/  VIADD R8, R8, 0x1 ;  /* 0x0000000108087836 */ /* 0x000fe20000000000 */
[----:B------:R-:W-:Y:S01]  /*6170*/  ULDC UR24, c[0x0][0x398] ;  /* 0x0000e60000187ab9 */ /* 0x000fe20000000800 */
[----:B------:R-:W1:Y:S01]  /*6180*/  LDC.64 R10, c[0x0][0x3f8] ;  /* 0x0000fe00ff0a7b82 */ /* 0x000e620000000a00 */
[----:B------:R-:W-:Y:S01]  /*6190*/  R2UR UR16, R4 ;  /* 0x00000000041072ca */ /* 0x000fe200000e0000 */
[----:B------:R-:W-:Y:S01]  /*61a0*/  ULDC UR12, c[0x0][0x3ec] ;  /* 0x0000fb00000c7ab9 */ /* 0x000fe20000000800 */
[----:B------:R-:W-:Y:S01]  /*61b0*/  R2UR UR17, R17 ;  /* 0x00000000111172ca */ /* 0x000fe200000e0000 */
[----:B------:R-:W-:Y:S01]  /*61c0*/  VIADD R21, R21, 0xffffffff ;  /* 0xffffffff15157836 */ /* 0x000fe20000000000 */
[----:B------:R-:W-:Y:S01]  /*61d0*/  ULDC.64 UR28, c[0x0][0x198] ;  /* 0x00006600001c7ab9 */ /* 0x000fe20000000a00 */
[----:B------:R-:W-:Y:S01]  /*61e0*/  ULDC.64 UR20, c[0x0][0x3f0] ;  /* 0x0000fc0000147ab9 */ /* 0x000fe20000000a00 */
[----:B------:R-:W-:Y:S01]  /*61f0*/  @UP0 ULDC.64 UR8, c[0x0][0x390] ;  /* 0x0000e40000080ab9 */ /* 0x000fe20000000a00 */
[----:B---34-:R-:W1:Y:S01]  /*6200*/  LDC.64 R14, c[0x0][0x3d0] ;  /* 0x0000f400ff0e7b82 */ /* 0x018e620000000a00 */
[----:B------:R-:W-:Y:S01]  /*6210*/  ISETP.GT.AND P6, PT, R21, 0x1, PT ;  /* 0x000000011500780c */ /* 0x000fe20003fc4270 */
[----:B------:R-:W-:Y:S01]  /*6220*/  USHF.L.U32 UR18, UR18, 0x5, URZ ;  /* 0x0000000512127899 */ /* 0x000fe2000800063f */
[----:B------:R-:W-:Y:S01]  /*6230*/  UMOV UR26, 0x0 ;  /* 0x00000000001a7882 */ /* 0x000fe20000000000 */
[----:B------:R-:W-:-:S04]  /*6240*/  UMOV UR27, 0x10000000 ;  /* 0x10000000001b7882 */ /* 0x000fc80000000000 */
[----:B------:R-:W2:Y:S01]  /*6250*/  LDC R12, c[0x0][0x400] ;  /* 0x00010000ff0c7b82 */ /* 0x000ea20000000800 */
[----:B0-----:R-:W-:Y:S01]  /*6260*/  ISETP.NE.AND P2, PT, R13, 0x1, PT ;  /* 0x000000010d00780c */ /* 0x001fe20003f45270 */
[----:B------:R-:W-:-:S12]  /*6270*/  UIADD3 UR17, UR17, 0x36000, URZ ;  /* 0x0003600011117890 */ /* 0x000fd8000fffe03f */
[----:B------:R-:W-:Y:S01]  /*6280*/  @P2 IMAD.U32 R22, RZ, RZ, UR4 ;  /* 0x00000004ff162e24 */ /* 0x000fe2000f8e00ff */
[----:B------:R-:W-:Y:S01]  /*6290*/  ULDC.64 UR4, c[0x0][0x3c8] ;  /* 0x0000f20000047ab9 */ /* 0x000fe20000000a00 */
[----:B-1----:R-:W-:Y:S02]  /*62a0*/  IMAD R11, R7, R14, R11 ;  /* 0x0000000e070b7224 */ /* 0x002fe400078e020b */
[----:B------:R-:W-:Y:S01]  /*62b0*/  IMAD R10, R9, UR5, R10 ;  /* 0x00000005090a7c24 */ /* 0x000fe2000f8e020a */
[----:B------:R-:W-:Y:S02]  /*62c0*/  @P2 R2UR UR13, R22 ;  /* 0x00000000160d22ca */ /* 0x000fe400000e0000 */
[----:B------:R-:W-:Y:S01]  /*62d0*/  ISETP.NE.AND P2, PT, R8, UR15, PT ;  /* 0x0000000f08007c0c */ /* 0x000fe2000bf45270 */
[----:B------:R-:W-:Y:S02]  /*62e0*/  IMAD.U32 R11, R11, 0x20, R10 ;  /* 0x000000200b0b7824 */ /* 0x000fe400078e000a */
[----:B--2---:R-:W-:Y:S01]  /*62f0*/  IMAD R12, R6, R15, R12 ;  /* 0x0000000f060c7224 */ /* 0x004fe200078e020c */
[----:B------:R-:W-:Y:S01]  /*6300*/  SEL R8, R8, RZ, P2 ;  /* 0x000000ff08087207 */ /* 0x000fe20001000000 */
[----:B------:R-:W0:Y:S02]  /*6310*/  LDC.64 R14, c[0x0][0x3e0] ;  /* 0x0000f800ff0e7b82 */ /* 0x000e240000000a00 */
[----:B------:R-:W-:-:S04]  /*6320*/  IMAD.U32 R11, R12, 0x400, R11 ;  /* 0x000004000c0b7824 */ /* 0x000fc800078e000b */
[----:B------:R-:W-:Y:S01]  /*6330*/  UIMAD.WIDE.U32 UR6, UR13, UR8, URZ ;  /* 0x000000080d0672a5 */ /* 0x000fe2000f8e003f */
[----:B------:R-:W-:Y:S01]  /*6340*/  R2UR UR25, R11 ;  /* 0x000000000b1972ca */ /* 0x000fe200000e0000 */
[----:B------:R-:W-:Y:S01]  /*6350*/  UIADD3 UR6, -UR13, URZ, URZ ;  /* 0x0000003f0d067290 */ /* 0x000fe2000fffe13f */
[----:B------:R-:W-:Y:S01]  /*6360*/  VIADD R11, R6, 0x1 ;  /* 0x00000001060b7836 */ /* 0x000fe20000000000 */
[----:B------:R-:W-:Y:S01]  /*6370*/  UMOV UR5, UR13 ;  /* 0x0000000d00057c82 */ /* 0x000fe20008000000 */
[----:B------:R-:W-:Y:S02]  /*6380*/  @UP0 USHF.R.U32.HI UR5, URZ, UR9, UR7 ;  /* 0x000000093f050299 */ /* 0x000fe40008011607 */
[----:B------:R-:W-:Y:S01]  /*6390*/  UISETP.NE.AND UP0, UPT, UR24, 0x1, UPT ;  /* 0x000000011800788c */ /* 0x000fe2000bf05270 */
[----:B------:R-:W-:Y:S01]  /*63a0*/  IMAD R10, R13, UR6, R16 ;  /* 0x000000060d0a7c24 */ /* 0x000fe2000f8e0210 */
[----:B------:R-:W-:Y:S01]  /*63b0*/  R2UR UR7, R19 ;  /* 0x00000000130772ca */ /* 0x000fe200000e0000 */
[----:B------:R-:W-:Y:S01]  /*63c0*/  VIADD R13, R9, 0x1 ;  /* 0x00000001090d7836 */ /* 0x000fe20000000000 */
[----:B------:R-:W-:Y:S01]  /*63d0*/  ULDC.64 UR8, c[0x0][0x3c0] ;  /* 0x0000f00000087ab9 */ /* 0x000fe20000000a00 */
[----:B------:R-:W-:Y:S01]  /*63e0*/  @P2 IMAD.MOV R13, RZ, RZ, R9 ;  /* 0x000000ffff0d2224 */ /* 0x000fe200078e0209 */
[----:B------:R-:W-:Y:S01]  /*63f0*/  R2UR UR19, R10 ;  /* 0x000000000a1372ca */ /* 0x000fe200000e0000 */
[C---:B------:R-:W-:Y:S01]  /*6400*/  IMAD R19, R4.reuse, 0x2000, R19 ;  /* 0x0000200004137824 */ /* 0x040fe200078e0213 */
[----:B------:R-:W-:Y:S01]  /*6410*/  UMOV UR22, UR5 ;  /* 0x0000000500167c82 */ /* 0x000fe20008000000 */
[----:B------:R-:W-:Y:S01]  /*6420*/  VIADD R10, R7, 0x1 ;  /* 0x00000001070a7836 */ /* 0x000fe20000000000 */
[----:B------:R-:W-:Y:S01]  /*6430*/  UIADD3 UR6, UP1, UR28, 0xf0, URZ ;  /* 0x000000f01c067890 */ /* 0x000fe2000ff3e03f */
[----:B0-----:R-:W-:Y:S01]  /*6440*/  ISETP.NE.AND P3, PT, R13, R14, PT ;  /* 0x0000000e0d00720c */ /* 0x001fe20003f65270 */
[----:B------:R-:W-:Y:S01]  /*6450*/  @UP0 ULDC UR10, c[0x0][0x39c] ;  /* 0x0000e700000a0ab9 */ /* 0x000fe20000000800 */
[----:B------:R-:W-:Y:S01]  /*6460*/  @UP0 ULDC UR30, c[0x0][0x3a0] ;  /* 0x0000e800001e0ab9 */ /* 0x000fe20000000800 */
[----:B------:R-:W-:Y:S01]  /*6470*/  UIMAD.WIDE.U32 UR10, UR5, UR10, URZ ;  /* 0x0000000a050a72a5 */ /* 0x000fe2000f8e003f */
[----:B------:R-:W-:Y:S01]  /*6480*/  R2UR UR23, R19 ;  /* 0x00000000131772ca */ /* 0x000fe200000e0000 */
[----:B------:R-:W-:Y:S01]  /*6490*/  ULEA UR16, UR16, UR7, 0xe ;  /* 0x0000000710107291 */ /* 0x000fe2000f8e703f */
[----:B------:R-:W-:Y:S01]  /*64a0*/  VIADD R4, R4, 0x1 ;  /* 0x0000000104047836 */ /* 0x000fe20000000000 */
[----:B------:R-:W-:-:S02]  /*64b0*/  @UP0 USHF.R.U32.HI UR22, URZ, UR30, UR11 ;  /* 0x0000001e3f160299 */ /* 0x000fc4000801160b */
[----:B------:R-:W-:Y:S01]  /*64c0*/  UIMAD UR19, UR19, UR8, UR12 ;  /* 0x00000008131372a4 */ /* 0x000fe2000f8e020c */
[----:B------:R-:W-:Y:S01]  /*64d0*/  R2UR UR12, R9 ;  /* 0x00000000090c72ca */ /* 0x000fe200000e0000 */
[----:B------:R-:W-:Y:S01]  /*64e0*/  UIADD3 UR7, -UR5, URZ, URZ ;  /* 0x0000003f05077290 */ /* 0x000fe2000fffe13f */
[----:B------:R-:W-:Y:S01]  /*64f0*/  R2UR UR11, R18 ;  /* 0x00000000120b72ca */ /* 0x000fe200000e0000 */
[----:B------:R-:W-:Y:S01]  /*6500*/  UIADD3 UR8, -UR22, URZ, URZ ;  /* 0x0000003f16087290 */ /* 0x000fe2000fffe13f */
[----:B------:R-:W-:Y:S01]  /*6510*/  @P3 IMAD.MOV R10, RZ, RZ, R7 ;  /* 0x000000ffff0a3224 */ /* 0x000fe200078e0207 */
[----:B------:R-:W-:Y:S01]  /*6520*/  UIMAD UR7, UR14, UR7, UR13 ;  /* 0x000000070e0772a4 */ /* 0x000fe2000f8e020d */
[----:B------:R-:W-:Y:S01]  /*6530*/  R2UR UR13, R7 ;  /* 0x00000000070d72ca */ /* 0x000fe200000e0000 */
[----:B------:R-:W-:Y:S01]  /*6540*/  UIMAD UR5, UR24, UR8, UR5 ;  /* 0x00000008180572a4 */ /* 0x000fe2000f8e0205 */
[----:B------:R-:W-:Y:S01]  /*6550*/  R2UR UR14, R6 ;  /* 0x00000000060e72ca */ /* 0x000fe200000e0000 */
[----:B------:R-:W-:Y:S01]  /*6560*/  UIADD3 UR28, UP2, UR28, 0x270, URZ ;  /* 0x000002701c1c7890 */ /* 0x000fe2000ff5e03f */
[----:B------:R-:W-:Y:S01]  /*6570*/  ISETP.NE.AND P4, PT, R10, R15, PT ;  /* 0x0000000f0a00720c */ /* 0x000fe20003f85270 */
[----:B------:R-:W-:Y:S01]  /*6580*/  UIMAD UR20, UR7, UR9, UR20 ;  /* 0x00000009071472a4 */ /* 0x000fe2000f8e0214 */
[C---:B------:R-:W-:Y:S01]  /*6590*/  ISETP.NE.AND P5, PT, R4.reuse, 0x9, PT ;  /* 0x000000090400780c */ /* 0x040fe20003fa5270 */
[----:B------:R-:W-:Y:S01]  /*65a0*/  UIMAD UR21, UR5, UR4, UR21 ;  /* 0x00000004051572a4 */ /* 0x000fe2000f8e0215 */
[----:B------:R-:W-:Y:S01]  /*65b0*/  SEL R9, R13, RZ, P3 ;  /* 0x000000ff0d097207 */ /* 0x000fe20001800000 */
[----:B------:R-:W-:Y:S01]  /*65c0*/  UIADD3.X UR7, URZ, UR29, URZ, UP1, !UPT ;  /* 0x0000001d3f077290 */ /* 0x000fe20008ffe43f */
[----:B------:R-:W-:Y:S01]  /*65d0*/  SEL R12, RZ, 0x1, P5 ;  /* 0x00000001ff0c7807 */ /* 0x000fe20002800000 */
[----:B------:R-:W-:Y:S01]  /*65e0*/  UPRMT UR4, UR25, 0x5410, URZ ;  /* 0x0000541019047896 */ /* 0x000fe2000800003f */
[----:B------:R-:W-:Y:S01]  /*65f0*/  SEL R4, R4, RZ, P5 ;  /* 0x000000ff04047207 */ /* 0x000fe20002800000 */
[----:B------:R-:W-:Y:S01]  /*6600*/  UIADD3 UR8, UR23, 0x24000, URZ ;  /* 0x0002400017087890 */ /* 0x000fe2000fffe03f */
[----:B------:R-:W-:Y:S01]  /*6610*/  LOP3.LUT R5, R5, R12, RZ, 0x3c, !PT ;  /* 0x0000000c05057212 */ /* 0x000fe200078e3cff */
[----:B------:R-:W-:Y:S01]  /*6620*/  UIADD3.X UR29, URZ, UR29, URZ, UP2, !UPT ;  /* 0x0000001d3f1d7290 */ /* 0x000fe200097fe43f */
[----:B------:R-:W-:Y:S01]  /*6630*/  SEL R7, R10, RZ, P4 ;  /* 0x000000ff0a077207 */ /* 0x000fe20002000000 */
[----:B------:R-:W-:Y:S01]  /*6640*/  UMOV UR9, UR17 ;  /* 0x0000001100097c82 */ /* 0x000fe20008000000 */
[----:B------:R-:W-:Y:S01]  /*6650*/  UMOV UR10, UR18 ;  /* 0x00000012000a7c82 */ /* 0x000fe20008000000 */
[----:B------:R-:W-:Y:S01]  /*6660*/  @P4 IMAD.MOV R11, RZ, RZ, R6 ;  /* 0x000000ffff0b4224 */ /* 0x000fe200078e0206 */
[----:B------:R1:W-:Y:S03]  /*6670*/  UTMALDG.5D.IM2COL [UR16], [UR6], UR4 ;  /* 0x00000010060073b4 */ /* 0x0003e60008060004 */
[----:B------:R-:W-:Y:S01]  /*6680*/  IMAD.MOV.U32 R6, RZ, RZ, R11 ;  /* 0x000000ffff067224 */ /* 0x000fe200078e000b */
[----:B------:R1:W-:Y:S02]  /*6690*/  UTMALDG.5D [UR8], [UR28], desc[UR26] ;  /* 0x00001a081c0075b4 */ /* 0x0003e40008021000 */
[----:B-1----:R-:W-:Y:S05]  /*66a0*/  @P6 BRA `(.L_x_149) ;  /* 0xfffffff800506947 */ /* 0x002fea000383ffff */
.L_x_145:
[----:B------:R-:W-:Y:S01]  /*66b0*/  ISETP.GE.U32.AND P2, PT, R3, 0x9, PT ;  /* 0x000000090300780c */ /* 0x000fe20003f46070 */
[----:B------:R-:W-:Y:S05]  /*66c0*/  WARPSYNC.ALL ;  /* 0x0000000000007948 */ /* 0x000fea0003800000 */
[----:B------:R-:W-:-:S07]  /*66d0*/  ELECT P1, URZ, PT ;  /* 0x00000000003f782f */ /* 0x000fce0003820000 */
[----:B0-2---:R-:W-:-:S05]  /*66e0*/  @P2 IMAD.WIDE.U32 R4, R3, 0x38e38e39, RZ ;  /* 0x38e38e3903042825 */ /* 0x005fca00078e00ff */
[----:B-----5:R-:W-:-:S04]  /*66f0*/  @P2 SHF.R.U32.HI R0, RZ, 0x1, R5 ;  /* 0x00000001ff002819 */ /* 0x020fc80000011605 */
[----:B------:R-:W-:-:S04]  /*6700*/  @P2 LOP3.LUT R0, R0, 0x1, RZ, 0xc0, !PT ;  /* 0x0000000100002812 */ /* 0x000fc800078ec0ff */
[----:B------:R-:W-:Y:S01]  /*6710*/  @P2 ISETP.NE.U32.AND P0, PT, R0, 0x1, PT ;  /* 0x000000010000280c */ /* 0x000fe20003f05070 */
[----:B------:R-:W-:-:S12]  /*6720*/  @!P1 EXIT ;  /* 0x000000000000994d */ /* 0x000fd80003800000 */
[----:B------:R-:W-:Y:S01]  /*6730*/  LOP3.LUT R2, R2, 0x2, RZ, 0xfc, !PT ;  /* 0x0000000202027812 */ /* 0x000fe200078efcff */
[----:B------:R-:W-:Y:S01]  /*6740*/  IMAD.MOV.U32 R0, RZ, RZ, 0x1 ;  /* 0x00000001ff007424 */ /* 0x000fe200078e00ff */
[----:B------:R-:W-:Y:S02]  /*6750*/  @P2 ISETP.NE.U32.AND.EX P0, PT, RZ, RZ, PT, P0 ;  /* 0x000000ffff00220c */ /* 0x000fe40003f05100 */
[----:B------:R-:W-:Y:S02]  /*6760*/  ISETP.NE.AND P1, PT, R2, 0x3, PT ;  /* 0x000000030200780c */ /* 0x000fe40003f25270 */
[----:B------:R-:W-:-:S11]  /*6770*/  @P2 SEL R0, RZ, 0x1, !P0 ;  /* 0x00000001ff002807 */ /* 0x000fd60004000000 */
[----:B------:R-:W-:Y:S05]  /*6780*/  @!P1 BRA `(.L_x_150) ;  /* 0x0000000000049947 */ /* 0x000fea0003800000 */
[----:B------:R-:W-:Y:S01]  /*6790*/  BPT.TRAP 0x1 ;  /* 0x000000040000795c */ /* 0x000fe20000300000 */
.L_x_150:
[----:B------:R-:W0:Y:S01]  /*67a0*/  S2R R7, SR_CgaCtaId ;  /* 0x0000000000077919 */ /* 0x000e220000008800 */
[----:B------:R-:W-:Y:S01]  /*67b0*/  IMAD.WIDE.U32 R4, R3, 0x38e38e39, RZ ;  /* 0x38e38e3903047825 */ /* 0x000fe200078e00ff */
[----:B------:R-:W-:-:S04]  /*67c0*/  MOV R2, 0x400 ;  /* 0x0000040000027802 */ /* 0x000fc80000000f00 */
[----:B------:R-:W-:Y:S02]  /*67d0*/  SHF.R.U32.HI R4, RZ, 0x1, R5 ;  /* 0x00000001ff047819 */ /* 0x000fe40000011605 */
[----:B------:R-:W-:-:S03]  /*67e0*/  SHF.L.U32 R5, R0, 0x1f, RZ ;  /* 0x0000001f00057819 */ /* 0x000fc600000006ff */
[----:B------:R-:W-:Y:S01]  /*67f0*/  IMAD R3, R4, -0x9, R3 ;  /* 0xfffffff704037824 */ /* 0x000fe200078e0203 */
[----:B0-----:R-:W-:-:S05]  /*6800*/  LEA R2, R7, R2, 0x18 ;  /* 0x0000000207027211 */ /* 0x001fca00078ec0ff */
[----:B------:R-:W-:-:S04]  /*6810*/  VIADD R2, R2, 0x36048 ;  /* 0x0003604802027836 */ /* 0x000fc80000000000 */
[----:B------:R-:W-:-:S07]  /*6820*/  IMAD R4, R3, 0x8, R2 ;  /* 0x0000000803047824 */ /* 0x000fce00078e0202 */
.L_x_151:
[----:B0-----:R0:W1:Y:S02]  /*6830*/  SYNCS.PHASECHK.TRANS64.TRYWAIT P0, [R4+URZ], R5 ;  /* 0x00000005040075a7 */ /* 0x001064000800017f */
[----:B-1----:R-:W-:Y:S05]  /*6840*/  @!P0 NANOSLEEP.SYNCS 0x989680 ;  /* 0x009896800000895d */ /* 0x002fea0003900000 */
[----:B------:R-:W1:Y:S02]  /*6850*/  @!P0 SYNCS.PHASECHK.TRANS64 P0, [R4+URZ], R5 ;  /* 0x00000005040085a7 */ /* 0x000e64000800007f */
[----:B-1----:R-:W-:Y:S05]  /*6860*/  @!P0 BRA `(.L_x_151) ;  /* 0xfffffffc00f08947 */ /* 0x002fea000383ffff */
[----:B------:R-:W-:-:S05]  /*6870*/  VIADD R3, R3, 0x1 ;  /* 0x0000000103037836 */ /* 0x000fca0000000000 */
[----:B------:R-:W-:-:S04]  /*6880*/  ISETP.NE.AND P0, PT, R3, 0x9, PT ;  /* 0x000000090300780c */ /* 0x000fc80003f05270 */
[----:B0-----:R-:W-:Y:S02]  /*6890*/  SEL R5, RZ, 0x1, P0 ;  /* 0x00000001ff057807 */ /* 0x001fe40000000000 */
[----:B------:R-:W-:Y:S02]  /*68a0*/  SEL R3, R3, RZ, P0 ;  /* 0x000000ff03037207 */ /* 0x000fe40000000000 */
[----:B------:R-:W-:-:S03]  /*68b0*/  LOP3.LUT R7, R0, R5, RZ, 0x3c, !PT ;  /* 0x0000000500077212 */ /* 0x000fc600078e3cff */
[----:B------:R-:W-:Y:S01]  /*68c0*/  IMAD R0, R3, 0x8, R2 ;  /* 0x0000000803007824 */ /* 0x000fe200078e0202 */
[----:B------:R-:W-:-:S07]  /*68d0*/  SHF.L.U32 R5, R7, 0x1f, RZ ;  /* 0x0000001f07057819 */ /* 0x000fce00000006ff */
.L_x_152:
        /* <DEDUP_REMOVED lines=11> */
.L_x_153:
        /* <DEDUP_REMOVED lines=11> */
.L_x_154:
        /* <DEDUP_REMOVED lines=11> */
.L_x_155:
        /* <DEDUP_REMOVED lines=11> */
.L_x_156:
        /* <DEDUP_REMOVED lines=11> */
.L_x_157:
        /* <DEDUP_REMOVED lines=11> */
.L_x_158:
        /* <DEDUP_REMOVED lines=11> */
.L_x_159:
[----:B0-----:R0:W1:Y:S02]  /*6db0*/  SYNCS.PHASECHK.TRANS64.TRYWAIT P0, [R3+URZ], R0 ;  /* 0x00000000030075a7 */ /* 0x001064000800017f */
[----:B-1----:R-:W-:Y:S05]  /*6dc0*/  @!P0 NANOSLEEP.SYNCS 0x989680 ;  /* 0x009896800000895d */ /* 0x002fea0003900000 */
[----:B------:R-:W1:Y:S02]  /*6dd0*/  @!P0 SYNCS.PHASECHK.TRANS64 P0, [R3+URZ], R0 ;  /* 0x00000000030085a7 */ /* 0x000e64000800007f */
[----:B-1----:R-:W-:Y:S05]  /*6de0*/  @P0 EXIT ;  /* 0x000000000000094d */ /* 0x002fea0003800000 */
[----:B------:R-:W-:Y:S05]  /*6df0*/  BRA `(.L_x_159) ;  /* 0xfffffffc00ec7947 */ /* 0x000fea000383ffff */
.L_x_160:
[----:B------:R-:W-:-:S00]  /*6e00*/  BRA `(.L_x_160) ;  /* 0xfffffffc00fc7947 */ /* 0x000fc0000383ffff */
[----:B------:R-:W-:-:S00]  /*6e10*/  NOP ;  /* 0x0000000000007918 */ /* 0x000fc00000000000 */
        /* <DEDUP_REMOVED lines=14> */
.L_x_161:


//--------------------- .nv.shared._ZN7cutlass13device_kernelINS_4conv6kernel13ConvUniversalINS1_16ConvProblemShapeILNS1_8OperatorE0ELi3EEENS1_10collective14CollectiveConvINS1_46MainloopSm90TmaGmmaWarpSpecializedImplicitGemmILS5_0ELi9ELi3EN4cute5tupleIJNSA_1CILi1EEESD_SD_EEENS1_36KernelImplicitTmaWarpSpecializedSm90ELi1EEENSB_IJNSC_ILi128EEENSC_ILi64EEENSB_IJNSC_ILi32EEEEEEEEENS_10tfloat32_tESM_NSA_8TiledMMAINSA_8MMA_AtomIJNSA_4SM904GMMA29MMA_64x64x8_F32TF32TF32_SS_TNILNSQ_7ScaleInE1ELSS_1EEEEEENSA_6LayoutISE_NSB_IJNSC_ILi0EEESW_SW_EEEEENSB_IJNSA_10UnderscoreESZ_SZ_EEEEENS7_6detail26Sm90ImplicitGemmTileTraitsINSA_20SM90_TMA_LOAD_IM2COLENSA_14ComposedLayoutINSA_7SwizzleILi3ELi4ELi3EEENSA_18smem_ptr_flag_bitsILi32EEENSV_INSB_IJNSB_IJNSC_ILi8EEENSC_ILi16EEEEEENSB_IJSJ_SD_EEENSB_IJSD_NSC_ILi9EEEEEEEEENSB_IJNSB_IJSJ_NSC_ILi256EEEEEENSB_IJSD_SW_EEENSB_IJSW_NSC_ILi4096EEEEEEEEEEEEEvEENS13_INSA_13SM90_TMA_LOADENS15_IS17_S19_NSV_INSB_IJNSB_IJS1A_S1A_EEES1D_S1F_EEENSB_IJS1I_S1J_NSB_IJSW_NSC_ILi2048EEEEEEEEEEEEEvEEEENS_8epilogue10collective6detail29Sm90TmaWarpSpecializedAdapterINS21_15DefaultEpilogueISM_NSB_IJNSB_IJllllEEESD_SW_EEES26_NS20_6thread17LinearCombinationISM_Li1EffLNS27_9ScaleType4KindE0ELNS_15FloatRoundStyleE2ESM_EENS_4gemm15EpilogueDefaultEEEEEvvEEEEvNT_6ParamsE --------------------------
	.section	.nv.shared._ZN7cutlass13device_kernelINS_4conv6kernel13ConvUniversalINS1_16ConvProblemShapeILNS1_8OperatorE0ELi3EEENS1_10collective14CollectiveConvINS1_46MainloopSm90TmaGmmaWarpSpecializedImplicitGemmILS5_0ELi9ELi3EN4cute5tupleIJNSA_1CILi1EEESD_SD_EEENS1_36KernelImplicitTmaWarpSpecializedSm90ELi1EEENSB_IJNSC_ILi128EEENSC_ILi64EEENSB_IJNSC_ILi32EEEEEEEEENS_10tfloat32_tESM_NSA_8TiledMMAINSA_8MMA_AtomIJNSA_4SM904GMMA29MMA_64x64x8_F32TF32TF32_SS_TNILNSQ_7ScaleInE1ELSS_1EEEEEENSA_6LayoutISE_NSB_IJNSC_ILi0EEESW_SW_EEEEENSB_IJNSA_10UnderscoreESZ_SZ_EEEEENS7_6detail26Sm90ImplicitGemmTileTraitsINSA_20SM90_TMA_LOAD_IM2COLENSA_14ComposedLayoutINSA_7SwizzleILi3ELi4ELi3EEENSA_18smem_ptr_flag_bitsILi32EEENSV_INSB_IJNSB_IJNSC_ILi8EEENSC_ILi16EEEEEENSB_IJSJ_SD_EEENSB_IJSD_NSC_ILi9EEEEEEEEENSB_IJNSB_IJSJ_NSC_ILi256EEEEEENSB_IJSD_SW_EEENSB_IJSW_NSC_ILi4096EEEEEEEEEEEEEvEENS13_INSA_13SM90_TMA_LOADENS15_IS17_S19_NSV_INSB_IJNSB_IJS1A_S1A_EEES1D_S1F_EEENSB_IJS1I_S1J_NSB_IJSW_NSC_ILi2048EEEEEEEEEEEEEvEEEENS_8epilogue10collective6detail29Sm90TmaWarpSpecializedAdapterINS21_15DefaultEpilogueISM_NSB_IJNSB_IJllllEEESD_SW_EEES26_NS20_6thread17LinearCombinationISM_Li1EffLNS27_9ScaleType4KindE0ELNS_15FloatRoundStyleE2ESM_EENS_4gemm15EpilogueDefaultEEEEEvvEEEEvNT_6ParamsE,"aw",@nobits
	.sectionflags	@""
	.align	16
	.zero		1024


//--------------------- .nv.shared.reserved.0     --------------------------
	.section	.nv.shared.reserved.0,"aw",@nobits
	.weak		__nv_reservedSMEM_offset_0_alias
	.size		__nv_reservedSMEM_offset_0_alias, 0, 0
	.other		__nv_reservedSMEM_offset_0_alias,@"STO_CUDA_RESERVED_SHARED STV_DEFAULT"
__nv_reservedSMEM_offset_0_alias:
	.zero		0


//--------------------- .nv.global                --------------------------
	.section	.nv.global,"aw",@nobits
.nv.global:
	.type		_ZN39_INTERNAL_5fed7fe8_4_k_cu_74763fed_26754cute1_E,@object
	.size		_ZN39_INTERNAL_5fed7fe8_4_k_cu_74763fed_26754cute1_E,(_ZN39_INTERNAL_5fed7fe8_4_k_cu_74763fed_26754cuda3std3__45__cpo6cbeginE - _ZN39_INTERNAL_5fed7fe8_4_k_cu_74763fed_26754cute1_E)
_ZN39_INTERNAL_5fed7fe8_4_k_cu_74763fed_26754cute1_E:
	.zero		1
	.type		_ZN39_INTERNAL_5fed7fe8_4_k_cu_74763fed_26754cuda3std3__45__cpo6cbeginE,@object
	.size		_ZN39_INTERNAL_5fed7fe8_4_k_cu_74763fed_26754cuda3std3__45__cpo6cbeginE,(_ZN39_INTERNAL_5fed7fe8_4_k_cu_74763fed_26754cuda3std3__48in_placeE - _ZN39_INTERNAL_5fed7fe8_4_k_cu_74763fed_26754cuda3std3__45__cpo6cbeginE)
_ZN39_INTERNAL_5fed7fe8_4_k_cu_74763fed_26754cuda3std3__45__cpo6cbeginE:
	.zero		1
	.type		_ZN39_INTERNAL_5fed7fe8_4_k_cu_74763fed_26754cuda3std3__48in_placeE,@object
	.size		_ZN39_INTERNAL_5fed7fe8_4_k_cu_74763fed_26754cuda3std3__48in_placeE,(_ZN39_INTERNAL_5fed7fe8_4_k_cu_74763fed_26754cuda3std6ranges3__45__cpo9iter_moveE - _ZN39_INTERNAL_5fed7fe8_4_k_cu_74763fed_26754cuda3std3__48in_placeE)
_ZN39_INTERNAL_5fed7fe8_4_k_cu_74763fed_26754cuda3std3__48in_placeE:
	.zero		1
	.type		_ZN39_INTERNAL_5fed7fe8_4_k_cu_74763fed_26754cuda3std6ranges3__45__cpo9iter_moveE,@object
	.size		_ZN39_INTERNAL_5fed7fe8_4_k_cu_74763fed_26754cuda3std6ranges3__45__cpo9iter_moveE,(_ZN39_INTERNAL_5fed7fe8_4_k_cu_74763fed_26754cuda3std3__45__cpo5beginE - _ZN39_INTERNAL_5fed7fe8_4_k_cu_74763fed_26754cuda3std6ranges3__45__cpo9iter_moveE)
_ZN39_INTERNAL_5fed7fe8_4_k_cu_74763fed_26754cuda3std6ranges3__45__cpo9iter_moveE:
	.zero		1
	.type		_ZN39_INTERNAL_5fed7fe8_4_k_cu_74763fed_26754cuda3std3__45__cpo5beginE,@object
	.size		_ZN39_INTERNAL_5fed7fe8_4_k_cu_74763fed_26754cuda3std3__45__cpo5beginE,(_ZN39_INTERNAL_5fed7fe8_4_k_cu_74763fed_26754cuda3std3__441_GLOBAL__N__5fed7fe8_4_k_cu_74763fed_26756ignoreE - _ZN39_INTERNAL_5fed7fe8_4_k_cu_74763fed_26754cuda3std3__45__cpo5beginE)
_ZN39_INTERNAL_5fed7fe8_4_k_cu_74763fed_26754cuda3std3__45__cpo5beginE:
	.zero		1
	.type		_ZN39_INTERNAL_5fed7fe8_4_k_cu_74763fed_26754cuda3std3__441_GLOBAL__N__5fed7fe8_4_k_cu_74763fed_26756ignoreE,@object
	.size		_ZN39_INTERNAL_5fed7fe8_4_k_cu_74763fed_26754cuda3std3__441_GLOBAL__N__5fed7fe8_4_k_cu_74763fed_26756ignoreE,(_ZN39_INTERNAL_5fed7fe8_4_k_cu_74763fed_26754cute7productE - _ZN39_INTERNAL_5fed7fe8_4_k_cu_74763fed_26754cuda3std3__441_GLOBAL__N__5fed7fe8_4_k_cu_74763fed_26756ignoreE)
_ZN39_INTERNAL_5fed7fe8_4_k_cu_74763fed_26754cuda3std3__441_GLOBAL__N__5fed7fe8_4_k_cu_74763fed_26756ignoreE:
	.zero		1
	.type		_ZN39_INTERNAL_5fed7fe8_4_k_cu_74763fed_26754cute7productE,@object
	.size		_ZN39_INTERNAL_5fed7fe8_4_k_cu_74763fed_26754cute7productE,(_ZN39_INTERNAL_5fed7fe8_4_k_cu_74763fed_26754cuda3std3__45__cpo3endE - _ZN39_INTERNAL_5fed7fe8_4_k_cu_74763fed_26754cute7productE)
_ZN39_INTERNAL_5fed7fe8_4_k_cu_74763fed_26754cute7productE:
	.zero		1
	.type		_ZN39_INTERNAL_5fed7fe8_4_k_cu_74763fed_26754cuda3std3__45__cpo3endE,@object
	.size		_ZN39_INTERNAL_5fed7fe8_4_k_cu_74763fed_26754cuda3std3__45__cpo3endE,(_ZN39_INTERNAL_5fed7fe8_4_k_cu_74763fed_26754cuda3std3__419piecewise_constructE - _ZN39_INTERNAL_5fed7fe8_4_k_cu_74763fed_26754cuda3std3__45__cpo3endE)
_ZN39_INTERNAL_5fed7fe8_4_k_cu_74763fed_26754cuda3std3__45__cpo3endE:
	.zero		1
	.type		_ZN39_INTERNAL_5fed7fe8_4_k_cu_74763fed_26754cuda3std3__419piecewise_constructE,@object
	.size		_ZN39_INTERNAL_5fed7fe8_4_k_cu_74763fed_26754cuda3std3__419piecewise_constructE,(_ZN39_INTERNAL_5fed7fe8_4_k_cu_74763fed_26754cuda3std3__45__cpo4cendE - _ZN39_INTERNAL_5fed7fe8_4_k_cu_74763fed_26754cuda3std3__419piecewise_constructE)
_ZN39_INTERNAL_5fed7fe8_4_k_cu_74763fed_26754cuda3std3__419piecewise_constructE:
	.zero		1
	.type		_ZN39_INTERNAL_5fed7fe8_4_k_cu_74763fed_26754cuda3std3__45__cpo4cendE,@object
	.size		_ZN39_INTERNAL_5fed7fe8_4_k_cu_74763fed_26754cuda3std3__45__cpo4cendE,(_ZN39_INTERNAL_5fed7fe8_4_k_cu_74763fed_26754cuda3std6ranges3__45__cpo4swapE - _ZN39_INTERNAL_5fed7fe8_4_k_cu_74763fed_26754cuda3std3__45__cpo4cendE)
_ZN39_INTERNAL_5fed7fe8_4_k_cu_74763fed_26754cuda3std3__45__cpo4cendE:
	.zero		1
	.type		_ZN39_INTERNAL_5fed7fe8_4_k_cu_74763fed_26754cuda3std6ranges3__45__cpo4swapE,@object
	.size		_ZN39_INTERNAL_5fed7fe8_4_k_cu_74763fed_26754cuda3std6ranges3__45__cpo4swapE,(.L_7 - _ZN39_INTERNAL_5fed7fe8_4_k_cu_74763fed_26754cuda3std6ranges3__45__cpo4swapE)
_ZN39_INTERNAL_5fed7fe8_4_k_cu_74763fed_26754cuda3std6ranges3__45__cpo4swapE:
	.zero		1
.L_7:


//--------------------- .nv.constant0._ZN7cutlass13device_kernelINS_4conv6kernel13ConvUniversalINS1_16ConvProblemShapeILNS1_8OperatorE0ELi3EEENS1_10collective14CollectiveConvINS1_46MainloopSm90TmaGmmaWarpSpecializedImplicitGemmILS5_0ELi9ELi3EN4cute5tupleIJNSA_1CILi1EEESD_SD_EEENS1_36KernelImplicitTmaWarpSpecializedSm90ELi1EEENSB_IJNSC_ILi128EEENSC_ILi64EEENSB_IJNSC_ILi32EEEEEEEEENS_10tfloat32_tESM_NSA_8TiledMMAINSA_8MMA_AtomIJNSA_4SM904GMMA29MMA_64x64x8_F32TF32TF32_SS_TNILNSQ_7ScaleInE1ELSS_1EEEEEENSA_6LayoutISE_NSB_IJNSC_ILi0EEESW_SW_EEEEENSB_IJNSA_10UnderscoreESZ_SZ_EEEEENS7_6detail26Sm90ImplicitGemmTileTraitsINSA_20SM90_TMA_LOAD_IM2COLENSA_14ComposedLayoutINSA_7SwizzleILi3ELi4ELi3EEENSA_18smem_ptr_flag_bitsILi32EEENSV_INSB_IJNSB_IJNSC_ILi8EEENSC_ILi16EEEEEENSB_IJSJ_SD_EEENSB_IJSD_NSC_ILi9EEEEEEEEENSB_IJNSB_IJSJ_NSC_ILi256EEEEEENSB_IJSD_SW_EEENSB_IJSW_NSC_ILi4096EEEEEEEEEEEEEvEENS13_INSA_13SM90_TMA_LOADENS15_IS17_S19_NSV_INSB_IJNSB_IJS1A_S1A_EEES1D_S1F_EEENSB_IJS1I_S1J_NSB_IJSW_NSC_ILi2048EEEEEEEEEEEEEvEEEENS_8epilogue10collective6detail29Sm90TmaWarpSpecializedAdapterINS21_15DefaultEpilogueISM_NSB_IJNSB_IJllllEEESD_SW_EEES26_NS20_6thread17LinearCombinationISM_Li1EffLNS27_9ScaleType4KindE0ELNS_15FloatRoundStyleE2ESM_EENS_4gemm15EpilogueDefaultEEEEEvvEEEEvNT_6ParamsE --------------------------
	.section	.nv.constant0._ZN7cutlass13device_kernelINS_4conv6kernel13ConvUniversalINS1_16ConvProblemShapeILNS1_8OperatorE0ELi3EEENS1_10collective14CollectiveConvINS1_46MainloopSm90TmaGmmaWarpSpecializedImplicitGemmILS5_0ELi9ELi3EN4cute5tupleIJNSA_1CILi1EEESD_SD_EEENS1_36KernelImplicitTmaWarpSpecializedSm90ELi1EEENSB_IJNSC_ILi128EEENSC_ILi64EEENSB_IJNSC_ILi32EEEEEEEEENS_10tfloat32_tESM_NSA_8TiledMMAINSA_8MMA_AtomIJNSA_4SM904GMMA29MMA_64x64x8_F32TF32TF32_SS_TNILNSQ_7ScaleInE1ELSS_1EEEEEENSA_6LayoutISE_NSB_IJNSC_ILi0EEESW_SW_EEEEENSB_IJNSA_10UnderscoreESZ_SZ_EEEEENS7_6detail26Sm90ImplicitGemmTileTraitsINSA_20SM90_TMA_LOAD_IM2COLENSA_14ComposedLayoutINSA_7SwizzleILi3ELi4ELi3EEENSA_18smem_ptr_flag_bitsILi32EEENSV_INSB_IJNSB_IJNSC_ILi8EEENSC_ILi16EEEEEENSB_IJSJ_SD_EEENSB_IJSD_NSC_ILi9EEEEEEEEENSB_IJNSB_IJSJ_NSC_ILi256EEEEEENSB_IJSD_SW_EEENSB_IJSW_NSC_ILi4096EEEEEEEEEEEEEvEENS13_INSA_13SM90_TMA_LOADENS15_IS17_S19_NSV_INSB_IJNSB_IJS1A_S1A_EEES1D_S1F_EEENSB_IJS1I_S1J_NSB_IJSW_NSC_ILi2048EEEEEEEEEEEEEvEEEENS_8epilogue10collective6detail29Sm90TmaWarpSpecializedAdapterINS21_15DefaultEpilogueISM_NSB_IJNSB_IJllllEEESD_SW_EEES26_NS20_6thread17LinearCombinationISM_Li1EffLNS27_9ScaleType4KindE0ELNS_15FloatRoundStyleE2ESM_EENS_4gemm15EpilogueDefaultEEEEEvvEEEEvNT_6ParamsE,"a",@progbits
	.sectionflags	@""
	.align	4
.nv.constant0._ZN7cutlass13device_kernelINS_4conv6kernel13ConvUniversalINS1_16ConvProblemShapeILNS1_8OperatorE0ELi3EEENS1_10collective14CollectiveConvINS1_46MainloopSm90TmaGmmaWarpSpecializedImplicitGemmILS5_0ELi9ELi3EN4cute5tupleIJNSA_1CILi1EEESD_SD_EEENS1_36KernelImplicitTmaWarpSpecializedSm90ELi1EEENSB_IJNSC_ILi128EEENSC_ILi64EEENSB_IJNSC_ILi32EEEEEEEEENS_10tfloat32_tESM_NSA_8TiledMMAINSA_8MMA_AtomIJNSA_4SM904GMMA29MMA_64x64x8_F32TF32TF32_SS_TNILNSQ_7ScaleInE1ELSS_1EEEEEENSA_6LayoutISE_NSB_IJNSC_ILi0EEESW_SW_EEEEENSB_IJNSA_10UnderscoreESZ_SZ_EEEEENS7_6detail26Sm90ImplicitGemmTileTraitsINSA_20SM90_TMA_LOAD_IM2COLENSA_14ComposedLayoutINSA_7SwizzleILi3ELi4ELi3EEENSA_18smem_ptr_flag_bitsILi32EEENSV_INSB_IJNSB_IJNSC_ILi8EEENSC_ILi16EEEEEENSB_IJSJ_SD_EEENSB_IJSD_NSC_ILi9EEEEEEEEENSB_IJNSB_IJSJ_NSC_ILi256EEEEEENSB_IJSD_SW_EEENSB_IJSW_NSC_ILi4096EEEEEEEEEEEEEvEENS13_INSA_13SM90_TMA_LOADENS15_IS17_S19_NSV_INSB_IJNSB_IJS1A_S1A_EEES1D_S1F_EEENSB_IJS1I_S1J_NSB_IJSW_NSC_ILi2048EEEEEEEEEEEEEvEEEENS_8epilogue10collective6detail29Sm90TmaWarpSpecializedAdapterINS21_15DefaultEpilogueISM_NSB_IJNSB_IJllllEEESD_SW_EEES26_NS20_6thread17LinearCombinationISM_Li1EffLNS27_9ScaleType4KindE0ELNS_15FloatRoundStyleE2ESM_EENS_4gemm15EpilogueDefaultEEEEEvvEEEEvNT_6ParamsE:
	.zero		1664


//--------------------- SYMBOLS --------------------------

	.type		.nv.reservedSmem.offset0,@object
	.size		.nv.reservedSmem.offset0,0x4
